	.target	sm_90a

	.elftype	@"ET_EXEC"


//--------------------- .note.nv.tkinfo           --------------------------
	.section	.note.nv.tkinfo,"",@"SHT_NOTE"
	.sectionflags	@"SHF_NOTE_NV_TKINFO"
	.tkinfo
        /*0018*/ 	.word	0x00000002
        /*0030*/ 	.string	""
        /*0030*/ 	.string	"ptxas"
        /*0030*/ 	.string	"Cuda compilation tools, release 13.0, V13.0.88"
        /*0030*/ 	.string	"Build cuda_13.0.r13.0/compiler.36424714_0"
        /*0030*/ 	.string	"-arch sm_90a -m 64 "



//--------------------- .note.nv.cuinfo           --------------------------
	.section	.note.nv.cuinfo,"",@"SHT_NOTE"
	.sectionflags	@"SHF_NOTE_NV_CUINFO"
        /*0018*/ 	.short	0x0002
        /*001a*/ 	.short	0x005a
        /*001c*/ 	.short	0x0082
	.zero		2


//--------------------- .nv.info                  --------------------------
	.section	.nv.info,"",@"SHT_CUDA_INFO"
	.align	4


	//----- nvinfo : EIATTR_REGCOUNT
	.align		4
        /*0000*/ 	.byte	0x04, 0x2f
        /*0002*/ 	.short	(.L_12 - .L_11)
	.align		4
.L_11:
        /*0004*/ 	.word	index@(_ZN7cutlass13device_kernelINS_4gemm6kernel13GemmUniversalIN4cute5tupleIJiiiiEEENS1_10collective13CollectiveMmaINS1_37MainloopSm90TmaGmmaWarpSpecializedFP8ILi14ENS5_IJNS4_1CILi1EEENSA_ILi2EEESB_EEENS1_35KernelTmaWarpSpecializedCooperativeEEENS5_IJNSA_ILi256EEESG_NSA_ILi32EEEEEENS_12float_e4m3_tENS5_IJlSB_lEEESJ_SK_NS4_8TiledMMAINS4_8MMA_AtomIJNS4_4SM904GMMA31MMA_64x256x32_F32E4M3E4M3_SS_TNILNSO_7ScaleInE1ELSQ_1EEEEEENS4_6LayoutINS5_IJSC_SB_SB_EEENS5_IJSB_NSA_ILi0EEESV_EEEEENS5_IJNS4_10UnderscoreESY_SY_EEEEENS4_23SM90_TMA_LOAD_MULTICASTENS4_14ComposedLayoutINS4_7SwizzleILi1ELi4ELi3EEENS4_18smem_ptr_flag_bitsILi8EEENST_INS5_IJNSA_ILi8EEESH_EEENS5_IJSH_SB_EEEEEEEvNS4_8identityENS4_13SM90_TMA_LOADES1B_vS1C_EENS_8epilogue10collective6detail29Sm90TmaWarpSpecializedAdapterINS1G_15DefaultEpilogueISJ_SK_SK_NS1F_6thread17LinearCombinationISJ_Li1EffLNS1K_9ScaleType4KindE0ELNS_15FloatRoundStyleE2ESJ_EENS1_15EpilogueDefaultEEEEEvvEEEEvNT_6ParamsE)
        /*0008*/ 	.word	0x000000a8


	//----- nvinfo : EIATTR_FRAME_SIZE
	.align		4
.L_12:
        /*000c*/ 	.byte	0x04, 0x11
        /*000e*/ 	.short	(.L_14 - .L_13)
	.align		4
.L_13:
        /*0010*/ 	.word	index@(_ZN7cutlass13device_kernelINS_4gemm6kernel13GemmUniversalIN4cute5tupleIJiiiiEEENS1_10collective13CollectiveMmaINS1_37MainloopSm90TmaGmmaWarpSpecializedFP8ILi14ENS5_IJNS4_1CILi1EEENSA_ILi2EEESB_EEENS1_35KernelTmaWarpSpecializedCooperativeEEENS5_IJNSA_ILi256EEESG_NSA_ILi32EEEEEENS_12float_e4m3_tENS5_IJlSB_lEEESJ_SK_NS4_8TiledMMAINS4_8MMA_AtomIJNS4_4SM904GMMA31MMA_64x256x32_F32E4M3E4M3_SS_TNILNSO_7ScaleInE1ELSQ_1EEEEEENS4_6LayoutINS5_IJSC_SB_SB_EEENS5_IJSB_NSA_ILi0EEESV_EEEEENS5_IJNS4_10UnderscoreESY_SY_EEEEENS4_23SM90_TMA_LOAD_MULTICASTENS4_14ComposedLayoutINS4_7SwizzleILi1ELi4ELi3EEENS4_18smem_ptr_flag_bitsILi8EEENST_INS5_IJNSA_ILi8EEESH_EEENS5_IJSH_SB_EEEEEEEvNS4_8identityENS4_13SM90_TMA_LOADES1B_vS1C_EENS_8epilogue10collective6detail29Sm90TmaWarpSpecializedAdapterINS1G_15DefaultEpilogueISJ_SK_SK_NS1F_6thread17LinearCombinationISJ_Li1EffLNS1K_9ScaleType4KindE0ELNS_15FloatRoundStyleE2ESJ_EENS1_15EpilogueDefaultEEEEEvvEEEEvNT_6ParamsE)
        /*0014*/ 	.word	0x00000678


	//----- nvinfo : EIATTR_MIN_STACK_SIZE
	.align		4
.L_14:
        /*0018*/ 	.byte	0x04, 0x12
        /*001a*/ 	.short	(.L_16 - .L_15)
	.align		4
.L_15:
        /*001c*/ 	.word	index@(_ZN7cutlass13device_kernelINS_4gemm6kernel13GemmUniversalIN4cute5tupleIJiiiiEEENS1_10collective13CollectiveMmaINS1_37MainloopSm90TmaGmmaWarpSpecializedFP8ILi14ENS5_IJNS4_1CILi1EEENSA_ILi2EEESB_EEENS1_35KernelTmaWarpSpecializedCooperativeEEENS5_IJNSA_ILi256EEESG_NSA_ILi32EEEEEENS_12float_e4m3_tENS5_IJlSB_lEEESJ_SK_NS4_8TiledMMAINS4_8MMA_AtomIJNS4_4SM904GMMA31MMA_64x256x32_F32E4M3E4M3_SS_TNILNSO_7ScaleInE1ELSQ_1EEEEEENS4_6LayoutINS5_IJSC_SB_SB_EEENS5_IJSB_NSA_ILi0EEESV_EEEEENS5_IJNS4_10UnderscoreESY_SY_EEEEENS4_23SM90_TMA_LOAD_MULTICASTENS4_14ComposedLayoutINS4_7SwizzleILi1ELi4ELi3EEENS4_18smem_ptr_flag_bitsILi8EEENST_INS5_IJNSA_ILi8EEESH_EEENS5_IJSH_SB_EEEEEEEvNS4_8identityENS4_13SM90_TMA_LOADES1B_vS1C_EENS_8epilogue10collective6detail29Sm90TmaWarpSpecializedAdapterINS1G_15DefaultEpilogueISJ_SK_SK_NS1F_6thread17LinearCombinationISJ_Li1EffLNS1K_9ScaleType4KindE0ELNS_15FloatRoundStyleE2ESJ_EENS1_15EpilogueDefaultEEEEEvvEEEEvNT_6ParamsE)
        /*0020*/ 	.word	0x00000678
.L_16:


//--------------------- .nv.compat                --------------------------
	.section	.nv.compat,"",@"SHT_CUDA_COMPAT_INFO"
	.align	4
        /*0000*/ 	.byte	0x02, 0x09, 0x01, 0x00, 0x02, 0x02, 0x04, 0x00, 0x02, 0x05, 0x05, 0x00, 0x03, 0x07, 0x01, 0x01
        /*0010*/ 	.byte	0x02, 0x03, 0x01, 0x00, 0x02, 0x06, 0x01, 0x00, 0x04, 0x0b, 0x08, 0x00, 0x00, 0x00, 0x00, 0x00
        /*0020*/ 	.byte	0x00, 0x00, 0x00, 0x00


//--------------------- .nv.info._ZN7cutlass13device_kernelINS_4gemm6kernel13GemmUniversalIN4cute5tupleIJiiiiEEENS1_10collective13CollectiveMmaINS1_37MainloopSm90TmaGmmaWarpSpecializedFP8ILi14ENS5_IJNS4_1CILi1EEENSA_ILi2EEESB_EEENS1_35KernelTmaWarpSpecializedCooperativeEEENS5_IJNSA_ILi256EEESG_NSA_ILi32EEEEEENS_12float_e4m3_tENS5_IJlSB_lEEESJ_SK_NS4_8TiledMMAINS4_8MMA_AtomIJNS4_4SM904GMMA31MMA_64x256x32_F32E4M3E4M3_SS_TNILNSO_7ScaleInE1ELSQ_1EEEEEENS4_6LayoutINS5_IJSC_SB_SB_EEENS5_IJSB_NSA_ILi0EEESV_EEEEENS5_IJNS4_10UnderscoreESY_SY_EEEEENS4_23SM90_TMA_LOAD_MULTICASTENS4_14ComposedLayoutINS4_7SwizzleILi1ELi4ELi3EEENS4_18smem_ptr_flag_bitsILi8EEENST_INS5_IJNSA_ILi8EEESH_EEENS5_IJSH_SB_EEEEEEEvNS4_8identityENS4_13SM90_TMA_LOADES1B_vS1C_EENS_8epilogue10collective6detail29Sm90TmaWarpSpecializedAdapterINS1G_15DefaultEpilogueISJ_SK_SK_NS1F_6thread17LinearCombinationISJ_Li1EffLNS1K_9ScaleType4KindE0ELNS_15FloatRoundStyleE2ESJ_EENS1_15EpilogueDefaultEEEEEvvEEEEvNT_6ParamsE --------------------------
	.section	.nv.info._ZN7cutlass13device_kernelINS_4gemm6kernel13GemmUniversalIN4cute5tupleIJiiiiEEENS1_10collective13CollectiveMmaINS1_37MainloopSm90TmaGmmaWarpSpecializedFP8ILi14ENS5_IJNS4_1CILi1EEENSA_ILi2EEESB_EEENS1_35KernelTmaWarpSpecializedCooperativeEEENS5_IJNSA_ILi256EEESG_NSA_ILi32EEEEEENS_12float_e4m3_tENS5_IJlSB_lEEESJ_SK_NS4_8TiledMMAINS4_8MMA_AtomIJNS4_4SM904GMMA31MMA_64x256x32_F32E4M3E4M3_SS_TNILNSO_7ScaleInE1ELSQ_1EEEEEENS4_6LayoutINS5_IJSC_SB_SB_EEENS5_IJSB_NSA_ILi0EEESV_EEEEENS5_IJNS4_10UnderscoreESY_SY_EEEEENS4_23SM90_TMA_LOAD_MULTICASTENS4_14ComposedLayoutINS4_7SwizzleILi1ELi4ELi3EEENS4_18smem_ptr_flag_bitsILi8EEENST_INS5_IJNSA_ILi8EEESH_EEENS5_IJSH_SB_EEEEEEEvNS4_8identityENS4_13SM90_TMA_LOADES1B_vS1C_EENS_8epilogue10collective6detail29Sm90TmaWarpSpecializedAdapterINS1G_15DefaultEpilogueISJ_SK_SK_NS1F_6thread17LinearCombinationISJ_Li1EffLNS1K_9ScaleType4KindE0ELNS_15FloatRoundStyleE2ESJ_EENS1_15EpilogueDefaultEEEEEvvEEEEvNT_6ParamsE,"",@"SHT_CUDA_INFO"
	.sectionflags	@""
	.align	4


	//----- nvinfo : EIATTR_CUDA_API_VERSION
	.align		4
        /*0000*/ 	.byte	0x04, 0x37
        /*0002*/ 	.short	(.L_18 - .L_17)
.L_17:
        /*0004*/ 	.word	0x00000082


	//----- nvinfo : EIATTR_KPARAM_INFO
	.align		4
.L_18:
        /*0008*/ 	.byte	0x04, 0x17
        /*000a*/ 	.short	(.L_20 - .L_19)
.L_19:
        /*000c*/ 	.word	0x00000000
        /*0010*/ 	.short	0x0000
        /*0012*/ 	.short	0x0070
        /*0014*/ 	.byte	0x00, 0xf0, 0x01, 0x10


	//----- nvinfo : EIATTR_SPARSE_MMA_MASK
	.align		4
.L_20:
        /*0018*/ 	.byte	0x03, 0x50
        /*001a*/ 	.short	0x0000


	//----- nvinfo : EIATTR_MAXREG_COUNT
	.align		4
        /*001c*/ 	.byte	0x03, 0x1b
        /*001e*/ 	.short	0x00a8


	//----- nvinfo : EIATTR_NUM_BARRIERS
	.align		4
        /*0020*/ 	.byte	0x02, 0x4c
        /*0022*/ 	.byte	0x01
	.zero		1


	//----- nvinfo : EIATTR_ANNOTATIONS
	.align		4
        /*0024*/ 	.byte	0x04, 0x55
        /*0026*/ 	.short	(.L_22 - .L_21)


	//   ....[0]....
.L_21:
        /*0028*/ 	.word	0x00000001
        /*002c*/ 	.byte	0xe0, 0x07, 0x00, 0x00, 0x01, 0x00, 0x00, 0x00, 0x10, 0x0a, 0x00, 0x00, 0x01, 0x00, 0x00, 0x00
        /* <DEDUP_REMOVED lines=1354> */
        /*54dc*/ 	.byte	0x40, 0x3c, 0x02, 0x00, 0x01, 0x00, 0x00, 0x00, 0x90, 0x3c, 0x02, 0x00


	//----- nvinfo : EIATTR_MERCURY_ISA_VERSION
	.align		4
.L_22:
        /*54e8*/ 	.byte	0x03, 0x5f
        /*54ea*/ 	.short	0x0101


	//----- nvinfo : EIATTR_INT_WARP_WIDE_INSTR_OFFSETS
	.align		4
        /*54ec*/ 	.byte	0x04, 0x31
        /*54ee*/ 	.short	(.L_24 - .L_23)


	//   ....[0]....
.L_23:
        /*54f0*/ 	.word	0x000006a0


	//   ....[1]....
        /*54f4*/ 	.word	0x000006c0


	//   ....[2]....
        /*54f8*/ 	.word	0x00000810


	//----- nvinfo : EIATTR_COOP_GROUP_MASK_REGIDS
	.align		4
.L_24:
        /*54fc*/ 	.byte	0x04, 0x29
        /*54fe*/ 	.short	(.L_26 - .L_25)


	//   ....[0]....
.L_25:
        /*5500*/ 	.word	0xffffffff


	//   ....[1]....
        /*5504*/ 	.word	0xffffffff


	//   ....[2]....
        /*5508*/ 	.word	0xffffffff


	//   ....[3]....
        /*550c*/ 	.word	0xffffffff


	//   ....[4]....
        /*5510*/ 	.word	0xffffffff


	//   ....[5]....
        /*5514*/ 	.word	0xffffffff


	//----- nvinfo : EIATTR_COOP_GROUP_INSTR_OFFSETS
	.align		4
.L_26:
        /*5518*/ 	.byte	0x04, 0x28
        /*551a*/ 	.short	(.L_28 - .L_27)


	//   ....[0]....
.L_27:
        /*551c*/ 	.word	0x00000070


	//   ....[1]....
        /*5520*/ 	.word	0x00000080


	//   ....[2]....
        /*5524*/ 	.word	0x000001a0


	//   ....[3]....
        /*5528*/ 	.word	0x00000530


	//   ....[4]....
        /*552c*/ 	.word	0x00000920


	//   ....[5]....
        /*5530*/ 	.word	0x00002a60


	//----- nvinfo : EIATTR_REG_RECONFIG
	.align		4
.L_28:
        /*5534*/ 	.byte	0x01, 0x54
	.zero		2


	//----- nvinfo : EIATTR_MBARRIER_INSTR_OFFSETS
	.align		4
        /*5538*/ 	.byte	0x04, 0x39
        /*553a*/ 	.short	(.L_30 - .L_29)


	//   ....[0]....
.L_29:
        /*553c*/ 	.word	0x00000340
        /*5540*/ 	.word	0x000000ff
        /*5544*/ 	.word	0x00000000
        /*5548*/ 	.short	0x0100
        /*554a*/ 	.byte	0x09
	.zero		1


	//   ....[1]....
        /*554c*/ 	.word	0x00000350
        /*5550*/ 	.word	0x000000ff
        /*5554*/ 	.word	0x00000070
        /*5558*/ 	.short	0x0100
        /*555a*/ 	.byte	0x09
	.zero		1


	//   ....[2]....
        /*555c*/ 	.word	0x00000360
        /*5560*/ 	.word	0x000000ff
        /*5564*/ 	.word	0x00000008
        /*5568*/ 	.short	0x0100
        /*556a*/ 	.byte	0x09
	.zero		1


	//   ....[3]....
        /*556c*/ 	.word	0x00000370
        /*5570*/ 	.word	0x000000ff
        /*5574*/ 	.word	0x00000078
        /*5578*/ 	.short	0x0100
        /*557a*/ 	.byte	0x09
	.zero		1


	//   ....[4]....
        /*557c*/ 	.word	0x00000380
        /*5580*/ 	.word	0x000000ff
        /*5584*/ 	.word	0x00000010
        /*5588*/ 	.short	0x0100
        /*558a*/ 	.byte	0x09
	.zero		1


	//   ....[5]....
        /*558c*/ 	.word	0x00000390
        /*5590*/ 	.word	0x000000ff
        /*5594*/ 	.word	0x00000080
        /*5598*/ 	.short	0x0100
        /*559a*/ 	.byte	0x09
	.zero		1


	//   ....[6]....
        /*559c*/ 	.word	0x000003a0
        /*55a0*/ 	.word	0x000000ff
        /*55a4*/ 	.word	0x00000018
        /*55a8*/ 	.short	0x0100
        /*55aa*/ 	.byte	0x09
	.zero		1


	//   ....[7]....
        /*55ac*/ 	.word	0x000003b0
        /*55b0*/ 	.word	0x000000ff
        /*55b4*/ 	.word	0x00000088
        /*55b8*/ 	.short	0x0100
        /*55ba*/ 	.byte	0x09
	.zero		1


	//   ....[8]....
        /*55bc*/ 	.word	0x000003c0
        /*55c0*/ 	.word	0x000000ff
        /*55c4*/ 	.word	0x00000020
        /*55c8*/ 	.short	0x0100
        /*55ca*/ 	.byte	0x09
	.zero		1


	//   ....[9]....
        /*55cc*/ 	.word	0x000003d0
        /*55d0*/ 	.word	0x000000ff
        /*55d4*/ 	.word	0x00000090
        /*55d8*/ 	.short	0x0100
        /*55da*/ 	.byte	0x09
	.zero		1


	//   ....[10]....
        /*55dc*/ 	.word	0x000003e0
        /*55e0*/ 	.word	0x000000ff
        /*55e4*/ 	.word	0x00000028
        /*55e8*/ 	.short	0x0100
        /*55ea*/ 	.byte	0x09
	.zero		1


	//   ....[11]....
        /*55ec*/ 	.word	0x000003f0
        /*55f0*/ 	.word	0x000000ff
        /*55f4*/ 	.word	0x00000098
        /*55f8*/ 	.short	0x0100
        /*55fa*/ 	.byte	0x09
	.zero		1


	//   ....[12]....
        /*55fc*/ 	.word	0x00000400
        /*5600*/ 	.word	0x000000ff
        /*5604*/ 	.word	0x00000030
        /*5608*/ 	.short	0x0100
        /*560a*/ 	.byte	0x09
	.zero		1


	//   ....[13]....
        /*560c*/ 	.word	0x00000410
        /*5610*/ 	.word	0x000000ff
        /*5614*/ 	.word	0x000000a0
        /*5618*/ 	.short	0x0100
        /*561a*/ 	.byte	0x09
	.zero		1


	//   ....[14]....
        /*561c*/ 	.word	0x00000420
        /*5620*/ 	.word	0x000000ff
        /*5624*/ 	.word	0x00000038
        /*5628*/ 	.short	0x0100
        /*562a*/ 	.byte	0x09
	.zero		1


	//   ....[15]....
        /*562c*/ 	.word	0x00000430
        /*5630*/ 	.word	0x000000ff
        /*5634*/ 	.word	0x000000a8
        /*5638*/ 	.short	0x0100
        /*563a*/ 	.byte	0x09
	.zero		1


	//   ....[16]....
        /*563c*/ 	.word	0x00000440
        /*5640*/ 	.word	0x000000ff
        /*5644*/ 	.word	0x00000040
        /*5648*/ 	.short	0x0100
        /*564a*/ 	.byte	0x09
	.zero		1


	//   ....[17]....
        /*564c*/ 	.word	0x00000450
        /*5650*/ 	.word	0x000000ff
        /*5654*/ 	.word	0x000000b0
        /*5658*/ 	.short	0x0100
        /*565a*/ 	.byte	0x09
	.zero		1


	//   ....[18]....
        /*565c*/ 	.word	0x00000460
        /*5660*/ 	.word	0x000000ff
        /*5664*/ 	.word	0x00000048
        /*5668*/ 	.short	0x0100
        /*566a*/ 	.byte	0x09
	.zero		1


	//   ....[19]....
        /*566c*/ 	.word	0x00000470
        /*5670*/ 	.word	0x000000ff
        /*5674*/ 	.word	0x000000b8
        /*5678*/ 	.short	0x0100
        /*567a*/ 	.byte	0x09
	.zero		1


	//   ....[20]....
        /*567c*/ 	.word	0x00000480
        /*5680*/ 	.word	0x000000ff
        /*5684*/ 	.word	0x00000050
        /*5688*/ 	.short	0x0100
        /*568a*/ 	.byte	0x09
	.zero		1


	//   ....[21]....
        /*568c*/ 	.word	0x00000490
        /*5690*/ 	.word	0x000000ff
        /*5694*/ 	.word	0x000000c0
        /*5698*/ 	.short	0x0100
        /*569a*/ 	.byte	0x09
	.zero		1


	//   ....[22]....
        /*569c*/ 	.word	0x000004a0
        /*56a0*/ 	.word	0x000000ff
        /*56a4*/ 	.word	0x00000058
        /*56a8*/ 	.short	0x0100
        /*56aa*/ 	.byte	0x09
	.zero		1


	//   ....[23]....
        /*56ac*/ 	.word	0x000004b0
        /*56b0*/ 	.word	0x000000ff
        /*56b4*/ 	.word	0x000000c8
        /*56b8*/ 	.short	0x0100
        /*56ba*/ 	.byte	0x09
	.zero		1


	//   ....[24]....
        /*56bc*/ 	.word	0x000004c0
        /*56c0*/ 	.word	0x000000ff
        /*56c4*/ 	.word	0x00000060
        /*56c8*/ 	.short	0x0100
        /*56ca*/ 	.byte	0x09
	.zero		1


	//   ....[25]....
        /*56cc*/ 	.word	0x000004d0
        /*56d0*/ 	.word	0x000000ff
        /*56d4*/ 	.word	0x000000d0
        /*56d8*/ 	.short	0x0100
        /*56da*/ 	.byte	0x09
	.zero		1


	//   ....[26]....
        /*56dc*/ 	.word	0x000004e0
        /*56e0*/ 	.word	0x000000ff
        /*56e4*/ 	.word	0x00000068
        /*56e8*/ 	.short	0x0100
        /*56ea*/ 	.byte	0x09
	.zero		1


	//   ....[27]....
        /*56ec*/ 	.word	0x000004f0
        /*56f0*/ 	.word	0x000000ff
        /*56f4*/ 	.word	0x000000d8
        /*56f8*/ 	.short	0x0100
        /*56fa*/ 	.byte	0x09
	.zero		1


	//   ....[28]....
        /*56fc*/ 	.word	0x000008a0
        /*5700*/ 	.word	0x000000ff
        /*5704*/ 	.word	0x000000f0
        /*5708*/ 	.short	0x0100
        /*570a*/ 	.byte	0x06
	.zero		1


	//   ....[29]....
        /*570c*/ 	.word	0x000008d0
        /*5710*/ 	.word	0x000000ff
        /*5714*/ 	.word	0x000000f8
        /*5718*/ 	.short	0x0100
        /*571a*/ 	.byte	0x06
	.zero		1


	//   ....[30]....
        /*571c*/ 	.word	0x00002e70
        /*5720*/ 	.word	0x000000ff
        /*5724*/ 	.word	0x00000000
        /*5728*/ 	.short	0x010a
        /*572a*/ 	.byte	0x07
	.zero		1


	//   ....[31]....
        /*572c*/ 	.word	0x00002ed0
        /*5730*/ 	.word	0x000000ff
        /*5734*/ 	.word	0x00000000
        /*5738*/ 	.short	0x010a
        /*573a*/ 	.byte	0x07
	.zero		1


	//   ....[32]....
        /*573c*/ 	.word	0x00006690
        /*5740*/ 	.word	0x000000ff
        /*5744*/ 	.word	0x00000000
        /*5748*/ 	.short	0x010a
        /*574a*/ 	.byte	0x0f
	.zero		1


	//   ....[33]....
        /*574c*/ 	.word	0x000066d0
        /*5750*/ 	.word	0x000000ff
        /*5754*/ 	.word	0x00000000
        /*5758*/ 	.short	0x010a
        /*575a*/ 	.byte	0x0f
	.zero		1


	//   ....[34]....
        /*575c*/ 	.word	0x0000b370
        /*5760*/ 	.word	0x00000003
        /*5764*/ 	.word	0x00000000
        /*5768*/ 	.short	0x0101
        /*576a*/ 	.byte	0x3f
	.zero		1


	//   ....[35]....
        /*576c*/ 	.word	0x0000ee50
        /*5770*/ 	.word	0x00000000
        /*5774*/ 	.word	0x00000000
        /*5778*/ 	.short	0x0101
        /*577a*/ 	.byte	0x3f
	.zero		1


	//   ....[36]....
        /*577c*/ 	.word	0x000228f0
        /*5780*/ 	.word	0x00000012
        /*5784*/ 	.word	0x00000070
        /*5788*/ 	.short	0x010a
        /*578a*/ 	.byte	0x3f
	.zero		1


	//   ....[37]....
        /*578c*/ 	.word	0x00022c90
        /*5790*/ 	.word	0x00000002
        /*5794*/ 	.word	0x000000f8
        /*5798*/ 	.short	0x0101
        /*579a*/ 	.byte	0x3f
	.zero		1


	//   ....[38]....
        /*579c*/ 	.word	0x00023430
        /*57a0*/ 	.word	0x00000005
        /*57a4*/ 	.word	0x00000000
        /*57a8*/ 	.short	0x010a
        /*57aa*/ 	.byte	0x3f
	.zero		1


	//   ....[39]....
        /*57ac*/ 	.word	0x000234c0
        /*57b0*/ 	.word	0x00000007
        /*57b4*/ 	.word	0x00000000
        /*57b8*/ 	.short	0x010a
        /*57ba*/ 	.byte	0x3f
	.zero		1


	//   ....[40]....
        /*57bc*/ 	.word	0x00023550
        /*57c0*/ 	.word	0x00000007
        /*57c4*/ 	.word	0x00000000
        /*57c8*/ 	.short	0x010a
        /*57ca*/ 	.byte	0x3f
	.zero		1


	//   ....[41]....
        /*57cc*/ 	.word	0x000235e0
        /*57d0*/ 	.word	0x00000007
        /*57d4*/ 	.word	0x00000000
        /*57d8*/ 	.short	0x010a
        /*57da*/ 	.byte	0x3f
	.zero		1


	//   ....[42]....
        /*57dc*/ 	.word	0x00023670
        /*57e0*/ 	.word	0x00000007
        /*57e4*/ 	.word	0x00000000
        /*57e8*/ 	.short	0x010a
        /*57ea*/ 	.byte	0x3f
	.zero		1


	//   ....[43]....
        /*57ec*/ 	.word	0x00023700
        /*57f0*/ 	.word	0x00000007
        /*57f4*/ 	.word	0x00000000
        /*57f8*/ 	.short	0x010a
        /*57fa*/ 	.byte	0x3f
	.zero		1


	//   ....[44]....
        /*57fc*/ 	.word	0x00023790
        /*5800*/ 	.word	0x00000007
        /*5804*/ 	.word	0x00000000
        /*5808*/ 	.short	0x010a
        /*580a*/ 	.byte	0x3f
	.zero		1


	//   ....[45]....
        /*580c*/ 	.word	0x00023820
        /*5810*/ 	.word	0x00000007
        /*5814*/ 	.word	0x00000000
        /*5818*/ 	.short	0x010a
        /*581a*/ 	.byte	0x3f
	.zero		1


	//   ....[46]....
        /*581c*/ 	.word	0x000238b0
        /*5820*/ 	.word	0x00000007
        /*5824*/ 	.word	0x00000000
        /*5828*/ 	.short	0x010a
        /*582a*/ 	.byte	0x3f
	.zero		1


	//   ....[47]....
        /*582c*/ 	.word	0x00023940
        /*5830*/ 	.word	0x00000007
        /*5834*/ 	.word	0x00000000
        /*5838*/ 	.short	0x010a
        /*583a*/ 	.byte	0x3f
	.zero		1


	//   ....[48]....
        /*583c*/ 	.word	0x000239d0
        /*5840*/ 	.word	0x00000007
        /*5844*/ 	.word	0x00000000
        /*5848*/ 	.short	0x010a
        /*584a*/ 	.byte	0x3f
	.zero		1


	//   ....[49]....
        /*584c*/ 	.word	0x00023a60
        /*5850*/ 	.word	0x00000007
        /*5854*/ 	.word	0x00000000
        /*5858*/ 	.short	0x010a
        /*585a*/ 	.byte	0x3f
	.zero		1


	//   ....[50]....
        /*585c*/ 	.word	0x00023af0
        /*5860*/ 	.word	0x00000007
        /*5864*/ 	.word	0x00000000
        /*5868*/ 	.short	0x010a
        /*586a*/ 	.byte	0x3f
	.zero		1


	//   ....[51]....
        /*586c*/ 	.word	0x00023b80
        /*5870*/ 	.word	0x00000003
        /*5874*/ 	.word	0x00000000
        /*5878*/ 	.short	0x010a
        /*587a*/ 	.byte	0x3f
	.zero		1


	//   ....[52]....
        /*587c*/ 	.word	0x00023bf0
        /*5880*/ 	.word	0x00000003
        /*5884*/ 	.word	0x00000000
        /*5888*/ 	.short	0x010a
        /*588a*/ 	.byte	0x3f
	.zero		1


	//   ....[53]....
        /*588c*/ 	.word	0x00023c60
        /*5890*/ 	.word	0x00000000
        /*5894*/ 	.word	0x00000000
        /*5898*/ 	.short	0x010a
        /*589a*/ 	.byte	0x3f
	.zero		1


	//   ....[54]....
        /*589c*/ 	.word	0x00023d40
        /*58a0*/ 	.word	0x00000012
        /*58a4*/ 	.word	0x00000070
        /*58a8*/ 	.short	0x010a
        /*58aa*/ 	.byte	0x3f
	.zero		1


	//   ....[55]....
        /*58ac*/ 	.word	0x00023e10
        /*58b0*/ 	.word	0x00000005
        /*58b4*/ 	.word	0x00000000
        /*58b8*/ 	.short	0x010a
        /*58ba*/ 	.byte	0x3f
	.zero		1


	//   ....[56]....
        /*58bc*/ 	.word	0x00023e60
        /*58c0*/ 	.word	0x00000007
        /*58c4*/ 	.word	0x00000000
        /*58c8*/ 	.short	0x010a
        /*58ca*/ 	.byte	0x3f
	.zero		1


	//   ....[57]....
        /*58cc*/ 	.word	0x00023eb0
        /*58d0*/ 	.word	0x00000007
        /*58d4*/ 	.word	0x00000000
        /*58d8*/ 	.short	0x010a
        /*58da*/ 	.byte	0x3f
	.zero		1


	//   ....[58]....
        /*58dc*/ 	.word	0x00023f00
        /*58e0*/ 	.word	0x00000007
        /*58e4*/ 	.word	0x00000000
        /*58e8*/ 	.short	0x010a
        /*58ea*/ 	.byte	0x3f
	.zero		1


	//   ....[59]....
        /*58ec*/ 	.word	0x00023f50
        /*58f0*/ 	.word	0x00000007
        /*58f4*/ 	.word	0x00000000
        /*58f8*/ 	.short	0x010a
        /*58fa*/ 	.byte	0x3f
	.zero		1


	//   ....[60]....
        /*58fc*/ 	.word	0x00023fa0
        /*5900*/ 	.word	0x00000007
        /*5904*/ 	.word	0x00000000
        /*5908*/ 	.short	0x010a
        /*590a*/ 	.byte	0x3f
	.zero		1


	//   ....[61]....
        /*590c*/ 	.word	0x00023ff0
        /*5910*/ 	.word	0x00000007
        /*5914*/ 	.word	0x00000000
        /*5918*/ 	.short	0x010a
        /*591a*/ 	.byte	0x3f
	.zero		1


	//   ....[62]....
        /*591c*/ 	.word	0x00024040
        /*5920*/ 	.word	0x00000007
        /*5924*/ 	.word	0x00000000
        /*5928*/ 	.short	0x010a
        /*592a*/ 	.byte	0x3f
	.zero		1


	//   ....[63]....
        /*592c*/ 	.word	0x00024090
        /*5930*/ 	.word	0x00000007
        /*5934*/ 	.word	0x00000000
        /*5938*/ 	.short	0x010a
        /*593a*/ 	.byte	0x3f
	.zero		1


	//   ....[64]....
        /*593c*/ 	.word	0x000240e0
        /*5940*/ 	.word	0x00000007
        /*5944*/ 	.word	0x00000000
        /*5948*/ 	.short	0x010a
        /*594a*/ 	.byte	0x3f
	.zero		1


	//   ....[65]....
        /*594c*/ 	.word	0x00024130
        /*5950*/ 	.word	0x00000007
        /*5954*/ 	.word	0x00000000
        /*5958*/ 	.short	0x010a
        /*595a*/ 	.byte	0x3f
	.zero		1


	//   ....[66]....
        /*595c*/ 	.word	0x00024180
        /*5960*/ 	.word	0x00000007
        /*5964*/ 	.word	0x00000000
        /*5968*/ 	.short	0x010a
        /*596a*/ 	.byte	0x3f
	.zero		1


	//   ....[67]....
        /*596c*/ 	.word	0x000241d0
        /*5970*/ 	.word	0x00000007
        /*5974*/ 	.word	0x00000000
        /*5978*/ 	.short	0x010a
        /*597a*/ 	.byte	0x3f
	.zero		1


	//----- nvinfo : EIATTR_NUM_MBARRIERS
	.align		4
.L_30:
        /*597c*/ 	.byte	0x03, 0x38
        /*597e*/ 	.short	0x001e


	//----- nvinfo : EIATTR_EXIT_INSTR_OFFSETS
	.align		4
        /*5980*/ 	.byte	0x04, 0x1c
        /*5982*/ 	.short	(.L_32 - .L_31)


	//   ....[0]....
.L_31:
        /*5984*/ 	.word	0x00000ab0


	//   ....[1]....
        /*5988*/ 	.word	0x00001350


	//   ....[2]....
        /*598c*/ 	.word	0x00021ff0


	//   ....[3]....
        /*5990*/ 	.word	0x00022590


	//   ....[4]....
        /*5994*/ 	.word	0x00023bd0


	//----- nvinfo : EIATTR_MAX_THREADS
	.align		4
.L_32:
        /*5998*/ 	.byte	0x04, 0x05
        /*599a*/ 	.short	(.L_34 - .L_33)
.L_33:
        /*599c*/ 	.word	0x00000180
        /*59a0*/ 	.word	0x00000001
        /*59a4*/ 	.word	0x00000001


	//----- nvinfo : EIATTR_CRS_STACK_SIZE
	.align		4
.L_34:
        /*59a8*/ 	.byte	0x04, 0x1e
        /*59aa*/ 	.short	(.L_36 - .L_35)
.L_35:
        /*59ac*/ 	.word	0x00000000


	//----- nvinfo : EIATTR_CBANK_PARAM_SIZE
	.align		4
.L_36:
        /*59b0*/ 	.byte	0x03, 0x19
        /*59b2*/ 	.short	0x0470


	//----- nvinfo : EIATTR_PARAM_CBANK
	.align		4
        /*59b4*/ 	.byte	0x04, 0x0a
        /*59b6*/ 	.short	(.L_38 - .L_37)
	.align		4
.L_37:
        /*59b8*/ 	.word	index@(.nv.constant0._ZN7cutlass13device_kernelINS_4gemm6kernel13GemmUniversalIN4cute5tupleIJiiiiEEENS1_10collective13CollectiveMmaINS1_37MainloopSm90TmaGmmaWarpSpecializedFP8ILi14ENS5_IJNS4_1CILi1EEENSA_ILi2EEESB_EEENS1_35KernelTmaWarpSpecializedCooperativeEEENS5_IJNSA_ILi256EEESG_NSA_ILi32EEEEEENS_12float_e4m3_tENS5_IJlSB_lEEESJ_SK_NS4_8TiledMMAINS4_8MMA_AtomIJNS4_4SM904GMMA31MMA_64x256x32_F32E4M3E4M3_SS_TNILNSO_7ScaleInE1ELSQ_1EEEEEENS4_6LayoutINS5_IJSC_SB_SB_EEENS5_IJSB_NSA_ILi0EEESV_EEEEENS5_IJNS4_10UnderscoreESY_SY_EEEEENS4_23SM90_TMA_LOAD_MULTICASTENS4_14ComposedLayoutINS4_7SwizzleILi1ELi4ELi3EEENS4_18smem_ptr_flag_bitsILi8EEENST_INS5_IJNSA_ILi8EEESH_EEENS5_IJSH_SB_EEEEEEEvNS4_8identityENS4_13SM90_TMA_LOADES1B_vS1C_EENS_8epilogue10collective6detail29Sm90TmaWarpSpecializedAdapterINS1G_15DefaultEpilogueISJ_SK_SK_NS1F_6thread17LinearCombinationISJ_Li1EffLNS1K_9ScaleType4KindE0ELNS_15FloatRoundStyleE2ESJ_EENS1_15EpilogueDefaultEEEEEvvEEEEvNT_6ParamsE)
        /*59bc*/ 	.short	0x0210
        /*59be*/ 	.short	0x0470


	//----- nvinfo : EIATTR_SW_WAR
	.align		4
.L_38:
        /*59c0*/ 	.byte	0x04, 0x36
        /*59c2*/ 	.short	(.L_40 - .L_39)
.L_39:
        /*59c4*/ 	.word	0x00000008
.L_40:


//--------------------- .nv.callgraph             --------------------------
	.section	.nv.callgraph,"",@"SHT_CUDA_CALLGRAPH"
	.align	4
	.sectionentsize	8
	.align		4
        /*0000*/ 	.word	0x00000000
	.align		4
        /*0004*/ 	.word	0xffffffff
	.align		4
        /*0008*/ 	.word	0x00000000
	.align		4
        /*000c*/ 	.word	0xfffffffe
	.align		4
        /*0010*/ 	.word	0x00000000
	.align		4
        /*0014*/ 	.word	0xfffffffd
	.align		4
        /*0018*/ 	.word	0x00000000
	.align		4
        /*001c*/ 	.word	0xfffffffc


//--------------------- .nv.constant4             --------------------------
	.section	.nv.constant4,"a",@progbits
	.align	8
	.align		8
.nv.constant4:
        /*0000*/ 	.dword	_ZN39_INTERNAL_e09cbb61_4_k_cu_9cd8df49_41984cuda3std3__45__cpo5beginE
	.align		8
        /*0008*/ 	.dword	_ZN39_INTERNAL_e09cbb61_4_k_cu_9cd8df49_41984cuda3std3__45__cpo3endE
	.align		8
        /*0010*/ 	.dword	_ZN39_INTERNAL_e09cbb61_4_k_cu_9cd8df49_41984cuda3std3__45__cpo6cbeginE
	.align		8
        /*0018*/ 	.dword	_ZN39_INTERNAL_e09cbb61_4_k_cu_9cd8df49_41984cuda3std3__45__cpo4cendE
	.align		8
        /*0020*/ 	.dword	_ZN39_INTERNAL_e09cbb61_4_k_cu_9cd8df49_41984cuda3std3__441_GLOBAL__N__e09cbb61_4_k_cu_9cd8df49_41986ignoreE
	.align		8
        /*0028*/ 	.dword	_ZN39_INTERNAL_e09cbb61_4_k_cu_9cd8df49_41984cuda3std3__419piecewise_constructE
	.align		8
        /*0030*/ 	.dword	_ZN39_INTERNAL_e09cbb61_4_k_cu_9cd8df49_41984cuda3std3__48in_placeE
	.align		8
        /*0038*/ 	.dword	_ZN39_INTERNAL_e09cbb61_4_k_cu_9cd8df49_41984cuda3std6ranges3__45__cpo4swapE
	.align		8
        /*0040*/ 	.dword	_ZN39_INTERNAL_e09cbb61_4_k_cu_9cd8df49_41984cuda3std6ranges3__45__cpo9iter_moveE
	.align		8
        /*0048*/ 	.dword	_ZN39_INTERNAL_e09cbb61_4_k_cu_9cd8df49_41984cute7productE
	.align		8
        /*0050*/ 	.dword	_ZN39_INTERNAL_e09cbb61_4_k_cu_9cd8df49_41984cute1_E


//--------------------- .text._ZN7cutlass13device_kernelINS_4gemm6kernel13GemmUniversalIN4cute5tupleIJiiiiEEENS1_10collective13CollectiveMmaINS1_37MainloopSm90TmaGmmaWarpSpecializedFP8ILi14ENS5_IJNS4_1CILi1EEENSA_ILi2EEESB_EEENS1_35KernelTmaWarpSpecializedCooperativeEEENS5_IJNSA_ILi256EEESG_NSA_ILi32EEEEEENS_12float_e4m3_tENS5_IJlSB_lEEESJ_SK_NS4_8TiledMMAINS4_8MMA_AtomIJNS4_4SM904GMMA31MMA_64x256x32_F32E4M3E4M3_SS_TNILNSO_7ScaleInE1ELSQ_1EEEEEENS4_6LayoutINS5_IJSC_SB_SB_EEENS5_IJSB_NSA_ILi0EEESV_EEEEENS5_IJNS4_10UnderscoreESY_SY_EEEEENS4_23SM90_TMA_LOAD_MULTICASTENS4_14ComposedLayoutINS4_7SwizzleILi1ELi4ELi3EEENS4_18smem_ptr_flag_bitsILi8EEENST_INS5_IJNSA_ILi8EEESH_EEENS5_IJSH_SB_EEEEEEEvNS4_8identityENS4_13SM90_TMA_LOADES1B_vS1C_EENS_8epilogue10collective6detail29Sm90TmaWarpSpecializedAdapterINS1G_15DefaultEpilogueISJ_SK_SK_NS1F_6thread17LinearCombinationISJ_Li1EffLNS1K_9ScaleType4KindE0ELNS_15FloatRoundStyleE2ESJ_EENS1_15EpilogueDefaultEEEEEvvEEEEvNT_6ParamsE --------------------------
	.section	.text._ZN7cutlass13device_kernelINS_4gemm6kernel13GemmUniversalIN4cute5tupleIJiiiiEEENS1_10collective13CollectiveMmaINS1_37MainloopSm90TmaGmmaWarpSpecializedFP8ILi14ENS5_IJNS4_1CILi1EEENSA_ILi2EEESB_EEENS1_35KernelTmaWarpSpecializedCooperativeEEENS5_IJNSA_ILi256EEESG_NSA_ILi32EEEEEENS_12float_e4m3_tENS5_IJlSB_lEEESJ_SK_NS4_8TiledMMAINS4_8MMA_AtomIJNS4_4SM904GMMA31MMA_64x256x32_F32E4M3E4M3_SS_TNILNSO_7ScaleInE1ELSQ_1EEEEEENS4_6LayoutINS5_IJSC_SB_SB_EEENS5_IJSB_NSA_ILi0EEESV_EEEEENS5_IJNS4_10UnderscoreESY_SY_EEEEENS4_23SM90_TMA_LOAD_MULTICASTENS4_14ComposedLayoutINS4_7SwizzleILi1ELi4ELi3EEENS4_18smem_ptr_flag_bitsILi8EEENST_INS5_IJNSA_ILi8EEESH_EEENS5_IJSH_SB_EEEEEEEvNS4_8identityENS4_13SM90_TMA_LOADES1B_vS1C_EENS_8epilogue10collective6detail29Sm90TmaWarpSpecializedAdapterINS1G_15DefaultEpilogueISJ_SK_SK_NS1F_6thread17LinearCombinationISJ_Li1EffLNS1K_9ScaleType4KindE0ELNS_15FloatRoundStyleE2ESJ_EENS1_15EpilogueDefaultEEEEEvvEEEEvNT_6ParamsE,"ax",@progbits
	.align	128
.text._ZN7cutlass13device_kernelINS_4gemm6kernel13GemmUniversalIN4cute5tupleIJiiiiEEENS1_10collective13CollectiveMmaINS1_37MainloopSm90TmaGmmaWarpSpecializedFP8ILi14ENS5_IJNS4_1CILi1EEENSA_ILi2EEESB_EEENS1_35KernelTmaWarpSpecializedCooperativeEEENS5_IJNSA_ILi256EEESG_NSA_ILi32EEEEEENS_12float_e4m3_tENS5_IJlSB_lEEESJ_SK_NS4_8TiledMMAINS4_8MMA_AtomIJNS4_4SM904GMMA31MMA_64x256x32_F32E4M3E4M3_SS_TNILNSO_7ScaleInE1ELSQ_1EEEEEENS4_6LayoutINS5_IJSC_SB_SB_EEENS5_IJSB_NSA_ILi0EEESV_EEEEENS5_IJNS4_10UnderscoreESY_SY_EEEEENS4_23SM90_TMA_LOAD_MULTICASTENS4_14ComposedLayoutINS4_7SwizzleILi1ELi4ELi3EEENS4_18smem_ptr_flag_bitsILi8EEENST_INS5_IJNSA_ILi8EEESH_EEENS5_IJSH_SB_EEEEEEEvNS4_8identityENS4_13SM90_TMA_LOADES1B_vS1C_EENS_8epilogue10collective6detail29Sm90TmaWarpSpecializedAdapterINS1G_15DefaultEpilogueISJ_SK_SK_NS1F_6thread17LinearCombinationISJ_Li1EffLNS1K_9ScaleType4KindE0ELNS_15FloatRoundStyleE2ESJ_EENS1_15EpilogueDefaultEEEEEvvEEEEvNT_6ParamsE:
        .type           _ZN7cutlass13device_kernelINS_4gemm6kernel13GemmUniversalIN4cute5tupleIJiiiiEEENS1_10collective13CollectiveMmaINS1_37MainloopSm90TmaGmmaWarpSpecializedFP8ILi14ENS5_IJNS4_1CILi1EEENSA_ILi2EEESB_EEENS1_35KernelTmaWarpSpecializedCooperativeEEENS5_IJNSA_ILi256EEESG_NSA_ILi32EEEEEENS_12float_e4m3_tENS5_IJlSB_lEEESJ_SK_NS4_8TiledMMAINS4_8MMA_AtomIJNS4_4SM904GMMA31MMA_64x256x32_F32E4M3E4M3_SS_TNILNSO_7ScaleInE1ELSQ_1EEEEEENS4_6LayoutINS5_IJSC_SB_SB_EEENS5_IJSB_NSA_ILi0EEESV_EEEEENS5_IJNS4_10UnderscoreESY_SY_EEEEENS4_23SM90_TMA_LOAD_MULTICASTENS4_14ComposedLayoutINS4_7SwizzleILi1ELi4ELi3EEENS4_18smem_ptr_flag_bitsILi8EEENST_INS5_IJNSA_ILi8EEESH_EEENS5_IJSH_SB_EEEEEEEvNS4_8identityENS4_13SM90_TMA_LOADES1B_vS1C_EENS_8epilogue10collective6detail29Sm90TmaWarpSpecializedAdapterINS1G_15DefaultEpilogueISJ_SK_SK_NS1F_6thread17LinearCombinationISJ_Li1EffLNS1K_9ScaleType4KindE0ELNS_15FloatRoundStyleE2ESJ_EENS1_15EpilogueDefaultEEEEEvvEEEEvNT_6ParamsE,@function
        .size           _ZN7cutlass13device_kernelINS_4gemm6kernel13GemmUniversalIN4cute5tupleIJiiiiEEENS1_10collective13CollectiveMmaINS1_37MainloopSm90TmaGmmaWarpSpecializedFP8ILi14ENS5_IJNS4_1CILi1EEENSA_ILi2EEESB_EEENS1_35KernelTmaWarpSpecializedCooperativeEEENS5_IJNSA_ILi256EEESG_NSA_ILi32EEEEEENS_12float_e4m3_tENS5_IJlSB_lEEESJ_SK_NS4_8TiledMMAINS4_8MMA_AtomIJNS4_4SM904GMMA31MMA_64x256x32_F32E4M3E4M3_SS_TNILNSO_7ScaleInE1ELSQ_1EEEEEENS4_6LayoutINS5_IJSC_SB_SB_EEENS5_IJSB_NSA_ILi0EEESV_EEEEENS5_IJNS4_10UnderscoreESY_SY_EEEEENS4_23SM90_TMA_LOAD_MULTICASTENS4_14ComposedLayoutINS4_7SwizzleILi1ELi4ELi3EEENS4_18smem_ptr_flag_bitsILi8EEENST_INS5_IJNSA_ILi8EEESH_EEENS5_IJSH_SB_EEEEEEEvNS4_8identityENS4_13SM90_TMA_LOADES1B_vS1C_EENS_8epilogue10collective6detail29Sm90TmaWarpSpecializedAdapterINS1G_15DefaultEpilogueISJ_SK_SK_NS1F_6thread17LinearCombinationISJ_Li1EffLNS1K_9ScaleType4KindE0ELNS_15FloatRoundStyleE2ESJ_EENS1_15EpilogueDefaultEEEEEvvEEEEvNT_6ParamsE,(.L_x_611 - _ZN7cutlass13device_kernelINS_4gemm6kernel13GemmUniversalIN4cute5tupleIJiiiiEEENS1_10collective13CollectiveMmaINS1_37MainloopSm90TmaGmmaWarpSpecializedFP8ILi14ENS5_IJNS4_1CILi1EEENSA_ILi2EEESB_EEENS1_35KernelTmaWarpSpecializedCooperativeEEENS5_IJNSA_ILi256EEESG_NSA_ILi32EEEEEENS_12float_e4m3_tENS5_IJlSB_lEEESJ_SK_NS4_8TiledMMAINS4_8MMA_AtomIJNS4_4SM904GMMA31MMA_64x256x32_F32E4M3E4M3_SS_TNILNSO_7ScaleInE1ELSQ_1EEEEEENS4_6LayoutINS5_IJSC_SB_SB_EEENS5_IJSB_NSA_ILi0EEESV_EEEEENS5_IJNS4_10UnderscoreESY_SY_EEEEENS4_23SM90_TMA_LOAD_MULTICASTENS4_14ComposedLayoutINS4_7SwizzleILi1ELi4ELi3EEENS4_18smem_ptr_flag_bitsILi8EEENST_INS5_IJNSA_ILi8EEESH_EEENS5_IJSH_SB_EEEEEEEvNS4_8identityENS4_13SM90_TMA_LOADES1B_vS1C_EENS_8epilogue10collective6detail29Sm90TmaWarpSpecializedAdapterINS1G_15DefaultEpilogueISJ_SK_SK_NS1F_6thread17LinearCombinationISJ_Li1EffLNS1K_9ScaleType4KindE0ELNS_15FloatRoundStyleE2ESJ_EENS1_15EpilogueDefaultEEEEEvvEEEEvNT_6ParamsE)
        .other          _ZN7cutlass13device_kernelINS_4gemm6kernel13GemmUniversalIN4cute5tupleIJiiiiEEENS1_10collective13CollectiveMmaINS1_37MainloopSm90TmaGmmaWarpSpecializedFP8ILi14ENS5_IJNS4_1CILi1EEENSA_ILi2EEESB_EEENS1_35KernelTmaWarpSpecializedCooperativeEEENS5_IJNSA_ILi256EEESG_NSA_ILi32EEEEEENS_12float_e4m3_tENS5_IJlSB_lEEESJ_SK_NS4_8TiledMMAINS4_8MMA_AtomIJNS4_4SM904GMMA31MMA_64x256x32_F32E4M3E4M3_SS_TNILNSO_7ScaleInE1ELSQ_1EEEEEENS4_6LayoutINS5_IJSC_SB_SB_EEENS5_IJSB_NSA_ILi0EEESV_EEEEENS5_IJNS4_10UnderscoreESY_SY_EEEEENS4_23SM90_TMA_LOAD_MULTICASTENS4_14ComposedLayoutINS4_7SwizzleILi1ELi4ELi3EEENS4_18smem_ptr_flag_bitsILi8EEENST_INS5_IJNSA_ILi8EEESH_EEENS5_IJSH_SB_EEEEEEEvNS4_8identityENS4_13SM90_TMA_LOADES1B_vS1C_EENS_8epilogue10collective6detail29Sm90TmaWarpSpecializedAdapterINS1G_15DefaultEpilogueISJ_SK_SK_NS1F_6thread17LinearCombinationISJ_Li1EffLNS1K_9ScaleType4KindE0ELNS_15FloatRoundStyleE2ESJ_EENS1_15EpilogueDefaultEEEEEvvEEEEvNT_6ParamsE,@"STO_CUDA_ENTRY STV_DEFAULT"
_ZN7cutlass13device_kernelINS_4gemm6kernel13GemmUniversalIN4cute5tupleIJiiiiEEENS1_10collective13CollectiveMmaINS1_37MainloopSm90TmaGmmaWarpSpecializedFP8ILi14ENS5_IJNS4_1CILi1EEENSA_ILi2EEESB_EEENS1_35KernelTmaWarpSpecializedCooperativeEEENS5_IJNSA_ILi256EEESG_NSA_ILi32EEEEEENS_12float_e4m3_tENS5_IJlSB_lEEESJ_SK_NS4_8TiledMMAINS4_8MMA_AtomIJNS4_4SM904GMMA31MMA_64x256x32_F32E4M3E4M3_SS_TNILNSO_7ScaleInE1ELSQ_1EEEEEENS4_6LayoutINS5_IJSC_SB_SB_EEENS5_IJSB_NSA_ILi0EEESV_EEEEENS5_IJNS4_10UnderscoreESY_SY_EEEEENS4_23SM90_TMA_LOAD_MULTICASTENS4_14ComposedLayoutINS4_7SwizzleILi1ELi4ELi3EEENS4_18smem_ptr_flag_bitsILi8EEENST_INS5_IJNSA_ILi8EEESH_EEENS5_IJSH_SB_EEEEEEEvNS4_8identityENS4_13SM90_TMA_LOADES1B_vS1C_EENS_8epilogue10collective6detail29Sm90TmaWarpSpecializedAdapterINS1G_15DefaultEpilogueISJ_SK_SK_NS1F_6thread17LinearCombinationISJ_Li1EffLNS1K_9ScaleType4KindE0ELNS_15FloatRoundStyleE2ESJ_EENS1_15EpilogueDefaultEEEEEvvEEEEvNT_6ParamsE:
[----:B------:R-:W0:Y:S02]  /*0000*/  LDC R1, c[0x0][0x28] ;  /* 0x00000a00ff017b82 */ /* 0x000e240000000800 */
[----:B0-----:R-:W-:Y:S01]  /*0010*/  VIADD R1, R1, 0xfffff988 ;  /* 0xfffff98801017836 */ /* 0x001fe20000000000 */
[----:B------:R-:W0:Y:S01]  /*0020*/  S2R R5, SR_TID.X ;  /* 0x0000000000057919 */ /* 0x000e220000002100 */
[----:B------:R-:W-:Y:S01]  /*0030*/  ELECT P0, URZ, PT ;  /* 0x00000000003f782f */ /* 0x000fe20003800000 */
[----:B------:R-:W-:Y:S01]  /*0040*/  BSSY B0, `(.L_x_0) ;  /* 0x0000015000007945 */ /* 0x000fe20003800000 */
[--C-:B0-----:R-:W-:Y:S02]  /*0050*/  SHF.R.U32.HI R0, RZ, 0x5, R5.reuse ;  /* 0x00000005ff007819 */ /* 0x101fe40000011605 */
[----:B------:R-:W-:-:S03]  /*0060*/  SHF.R.U32.HI R2, RZ, 0x7, R5 ;  /* 0x00000007ff027819 */ /* 0x000fc60000011605 */
[----:B------:R-:W0:Y:S04]  /*0070*/  SHFL.IDX PT, R3, R0, RZ, 0x1f ;  /* 0x00001fff00037589 */ /* 0x000e2800000e0000 */
[----:B------:R-:W1:Y:S01]  /*0080*/  SHFL.IDX PT, R2, R2, RZ, 0x1f ;  /* 0x00001fff02027589 */ /* 0x000e6200000e0000 */
[----:B0-----:R-:W-:Y:S02]  /*0090*/  R2UR UR4, R3 ;  /* 0x00000000030472ca */ /* 0x001fe400000e0000 */
[----:B-1----:R-:W-:-:S11]  /*00a0*/  R2UR UR6, R2 ;  /* 0x00000000020672ca */ /* 0x002fd600000e0000 */
[----:B------:R-:W-:Y:S02]  /*00b0*/  USHF.R.S32.HI UR5, URZ, 0x1f, UR4 ;  /* 0x0000001f3f057899 */ /* 0x000fe40008011404 */
[----:B------:R-:W-:Y:S02]  /*00c0*/  ISETP.NE.OR P0, PT, RZ, UR4, !P0 ;  /* 0x00000004ff007c0c */ /* 0x000fe4000c705670 */
[----:B------:R-:W-:-:S04]  /*00d0*/  ULEA.HI UR5, UR5, UR4, URZ, 0x2 ;  /* 0x0000000405057291 */ /* 0x000fc8000f8f103f */
[----:B------:R-:W-:-:S04]  /*00e0*/  ULOP3.LUT UR5, UR5, 0xfffffffc, URZ, 0xc0, !UPT ;  /* 0xfffffffc05057892 */ /* 0x000fc8000f8ec03f */
[----:B------:R-:W-:-:S03]  /*00f0*/  UIADD3 UR8, UR4, -UR5, URZ ;  /* 0x8000000504087290 */ /* 0x000fc6000fffe03f */
[----:B------:R-:W-:Y:S09]  /*0100*/  @P0 BRA `(.L_x_1) ;  /* 0x0000000000200947 */ /* 0x000ff20003800000 */
[----:B------:R-:W-:Y:S02]  /*0110*/  ULDC.64 UR4, c[0x0][0x198] ;  /* 0x0000660000047ab9 */ /* 0x000fe40000000a00 */
[----:B------:R-:W-:Y:S02]  /*0120*/  UIADD3 UR10, UP0, UR4, 0xf0, URZ ;  /* 0x000000f0040a7890 */ /* 0x000fe4000ff1e03f */
[----:B------:R-:W-:Y:S02]  /*0130*/  UIADD3 UR4, UP1, UR4, 0x1f0, URZ ;  /* 0x000001f004047890 */ /* 0x000fe4000ff3e03f */
[----:B------:R-:W-:Y:S02]  /*0140*/  UIADD3.X UR11, URZ, UR5, URZ, UP0, !UPT ;  /* 0x000000053f0b7290 */ /* 0x000fe400087fe43f */
[----:B------:R-:W-:-:S07]  /*0150*/  UIADD3.X UR5, URZ, UR5, URZ, UP1, !UPT ;  /* 0x000000053f057290 */ /* 0x000fce0008ffe43f */
[----:B------:R0:W-:Y:S02]  /*0160*/  UTMACCTL.PF [UR10] ;  /* 0x000000000a0079b9 */ /* 0x0001e40008040000 */
[----:B------:R0:W-:Y:S02]  /*0170*/  UTMACCTL.PF [UR4] ;  /* 0x00000000040079b9 */ /* 0x0001e40008040000 */
[----:B0-----:R-:W-:Y:S01]  /*0180*/  NOP ;  /* 0x0000000000007918 */ /* 0x001fe20000000000 */
.L_x_1:
[----:B------:R-:W-:Y:S05]  /*0190*/  BSYNC B0 ;  /* 0x0000000000007941 */ /* 0x000fea0003800000 */
.L_x_0:
[----:B------:R-:W0:Y:S01]  /*01a0*/  SHFL.IDX PT, R3, R0, RZ, 0x1f ;  /* 0x00001fff00037589 */ /* 0x000e2200000e0000 */
[----:B------:R-:W-:Y:S01]  /*01b0*/  UISETP.NE.AND UP0, UPT, UR8, 0x3, UPT ;  /* 0x000000030800788c */ /* 0x000fe2000bf05270 */
[----:B------:R-:W-:Y:S01]  /*01c0*/  ISETP.NE.AND P2, PT, RZ, UR6, PT ;  /* 0x00000006ff007c0c */ /* 0x000fe2000bf45270 */
[----:B------:R-:W-:Y:S02]  /*01d0*/  UIADD3 UR10, UR6, -0x1, URZ ;  /* 0xffffffff060a7890 */ /* 0x000fe4000fffe03f */
[----:B------:R-:W-:Y:S02]  /*01e0*/  UISETP.EQ.OR UP0, UPT, UR8, URZ, !UP0 ;  /* 0x0000003f0800728c */ /* 0x000fe4000c702670 */
[----:B------:R-:W-:Y:S02]  /*01f0*/  UISETP.GE.U32.AND UP1, UPT, UR10, 0x2, UPT ;  /* 0x000000020a00788c */ /* 0x000fe4000bf26070 */
[----:B------:R-:W-:-:S04]  /*0200*/  UISETP.EQ.AND UP0, UPT, UR6, URZ, UP0 ;  /* 0x0000003f0600728c */ /* 0x000fc80008702270 */
[----:B------:R-:W-:-:S04]  /*0210*/  USEL UR13, URZ, 0x1, !UP0 ;  /* 0x000000013f0d7887 */ /* 0x000fc8000c000000 */
[----:B------:R-:W-:Y:S01]  /*0220*/  USEL UR13, UR13, 0x2, UP1 ;  /* 0x000000020d0d7887 */ /* 0x000fe20008800000 */
[----:B0-----:R-:W-:-:S13]  /*0230*/  ISETP.NE.AND P0, PT, R3, RZ, PT ;  /* 0x000000ff0300720c */ /* 0x001fda0003f05270 */
[----:B------:R-:W-:Y:S05]  /*0240*/  @P0 BRA `(.L_x_2) ;  /* 0x0000000000b40947 */ /* 0x000fea0003800000 */
[----:B------:R-:W-:Y:S01]  /*0250*/  ELECT P0, URZ, PT ;  /* 0x00000000003f782f */ /* 0x000fe20003800000 */
[----:B------:R-:W-:-:S12]  /*0260*/  BSSY B0, `(.L_x_2) ;  /* 0x000002b000007945 */ /* 0x000fd80003800000 */
[----:B------:R-:W-:Y:S05]  /*0270*/  @!P0 BRA `(.L_x_3) ;  /* 0x0000000000a48947 */ /* 0x000fea0003800000 */
[----:B------:R-:W0:Y:S01]  /*0280*/  S2UR UR9, SR_CgaCtaId ;  /* 0x00000000000979c3 */ /* 0x000e220000008800 */
[----:B------:R-:W-:Y:S01]  /*0290*/  UMOV UR4, 0x400 ;  /* 0x0000040000047882 */ /* 0x000fe20000000000 */
[----:B------:R-:W-:Y:S01]  /*02a0*/  UMOV UR5, 0x1 ;  /* 0x0000000100057882 */ /* 0x000fe20000000000 */
[----:B------:R-:W-:Y:S02]  /*02b0*/  UMOV UR6, 0x4 ;  /* 0x0000000400067882 */ /* 0x000fe40000000000 */
[----:B------:R-:W-:-:S04]  /*02c0*/  UIADD3 UR6, -UR6, 0x100000, URZ ;  /* 0x0010000006067890 */ /* 0x000fc8000fffe13f */
[----:B------:R-:W-:Y:S02]  /*02d0*/  USHF.L.U32 UR7, UR6, 0xb, URZ ;  /* 0x0000000b06077899 */ /* 0x000fe4000800063f */
[----:B------:R-:W-:Y:S02]  /*02e0*/  USHF.L.U32 UR6, UR6, 0x1, URZ ;  /* 0x0000000106067899 */ /* 0x000fe4000800063f */
[----:B0-----:R-:W-:Y:S02]  /*02f0*/  ULEA UR9, UR9, UR4, 0x18 ;  /* 0x0000000409097291 */ /* 0x001fe4000f8ec03f */
[----:B------:R-:W-:-:S04]  /*0300*/  UIADD3 UR4, -UR5, 0x100000, URZ ;  /* 0x0010000005047890 */ /* 0x000fc8000fffe13f */
[----:B------:R-:W-:Y:S02]  /*0310*/  USHF.L.U32 UR5, UR4, 0xb, URZ ;  /* 0x0000000b04057899 */ /* 0x000fe4000800063f */
[----:B------:R-:W-:Y:S01]  /*0320*/  USHF.L.U32 UR4, UR4, 0x1, URZ ;  /* 0x0000000104047899 */ /* 0x000fe2000800063f */
[----:B------:R-:W0:Y:S11]  /*0330*/  FENCE.VIEW.ASYNC.S ;  /* 0x00000000000073c6 */ /* 0x000e360000000000 */
[----:B0-----:R0:W1:Y:S01]  /*0340*/  SYNCS.EXCH.64 URZ, [UR9], UR4 ;  /* 0x00000004093f75b2 */ /* 0x0010620008000100 */
[----:B------:R0:W2:Y:S01]  /*0350*/  SYNCS.EXCH.64 URZ, [UR9+0x70], UR6 ;  /* 0x00007006093f75b2 */ /* 0x0000a20008000100 */
[----:B------:R0:W3:Y:S01]  /*0360*/  SYNCS.EXCH.64 URZ, [UR9+0x8], UR4 ;  /* 0x00000804093f75b2 */ /* 0x0000e20008000100 */
[----:B------:R0:W4:Y:S01]  /*0370*/  SYNCS.EXCH.64 URZ, [UR9+0x78], UR6 ;  /* 0x00007806093f75b2 */ /* 0x0001220008000100 */
[----:B------:R0:W0:Y:S01]  /*0380*/  SYNCS.EXCH.64 URZ, [UR9+0x10], UR4 ;  /* 0x00001004093f75b2 */ /* 0x0000220008000100 */
        /* <DEDUP_REMOVED lines=23> */
[----:B-1234-:R-:W-:Y:S01]  /*0500*/  NOP ;  /* 0x0000000000007918 */ /* 0x01efe20000000000 */
.L_x_3:
[----:B0-----:R-:W-:Y:S05]  /*0510*/  BSYNC B0 ;  /* 0x0000000000007941 */ /* 0x001fea0003800000 */
.L_x_2:
[----:B------:R-:W-:Y:S01]  /*0520*/  SHF.R.S32.HI R4, RZ, 0x1f, R5 ;  /* 0x0000001fff047819 */ /* 0x000fe20000011405 */
[----:B------:R-:W0:Y:S01]  /*0530*/  SHFL.IDX PT, R0, R0, RZ, 0x1f ;  /* 0x00001fff00007589 */ /* 0x000e2200000e0000 */
[----:B------:R-:W-:Y:S01]  /*0540*/  ELECT P0, URZ, PT ;  /* 0x00000000003f782f */ /* 0x000fe20003800000 */
[----:B------:R-:W1:Y:S01]  /*0550*/  S2UR UR9, SR_CTAID.X ;  /* 0x00000000000979c3 */ /* 0x000e620000002500 */
[----:B------:R-:W-:Y:S01]  /*0560*/  LEA.HI R4, R4, R5, RZ, 0x7 ;  /* 0x0000000504047211 */ /* 0x000fe200078f38ff */
[----:B------:R-:W2:Y:S01]  /*0570*/  S2R R2, SR_CTAID.Y ;  /* 0x0000000000027919 */ /* 0x000ea20000002600 */
[----:B------:R-:W-:Y:S01]  /*0580*/  SHF.R.S32.HI R6, RZ, 0x1f, R3 ;  /* 0x0000001fff067819 */ /* 0x000fe20000011403 */
[----:B------:R-:W-:Y:S01]  /*0590*/  ULDC UR4, c[0x0][0x154] ;  /* 0x0000550000047ab9 */ /* 0x000fe20000000800 */
[----:B------:R-:W-:Y:S01]  /*05a0*/  LOP3.LUT R4, R4, 0xffffff80, RZ, 0xc0, !PT ;  /* 0xffffff8004047812 */ /* 0x000fe200078ec0ff */
[----:B------:R-:W-:Y:S01]  /*05b0*/  NOP ;  /* 0x0000000000007918 */ /* 0x000fe20000000000 */
[----:B------:R-:W-:Y:S01]  /*05c0*/  LEA.HI R6, R6, R3, RZ, 0x2 ;  /* 0x0000000306067211 */ /* 0x000fe200078f10ff */
[----:B------:R-:W3:Y:S01]  /*05d0*/  LDC R13, c[0x0][0x148] ;  /* 0x00005200ff0d7b82 */ /* 0x000ee20000000800 */
[----:B------:R-:W-:Y:S01]  /*05e0*/  NOP ;  /* 0x0000000000007918 */ /* 0x000fe20000000000 */
[----:B------:R-:W-:Y:S01]  /*05f0*/  IMAD.IADD R4, R5, 0x1, -R4 ;  /* 0x0000000105047824 */ /* 0x000fe200078e0a04 */
[----:B------:R-:W-:-:S04]  /*0600*/  LOP3.LUT R6, R6, 0x3ffffffc, RZ, 0xc0, !PT ;  /* 0x3ffffffc06067812 */ /* 0x000fc800078ec0ff */
[----:B------:R-:W-:Y:S01]  /*0610*/  SHF.R.S32.HI R5, RZ, 0x1f, R4 ;  /* 0x0000001fff057819 */ /* 0x000fe20000011404 */
[----:B------:R-:W-:Y:S01]  /*0620*/  IMAD.IADD R6, R3, 0x1, -R6 ;  /* 0x0000000103067824 */ /* 0x000fe200078e0a06 */
[----:B------:R-:W4:Y:S02]  /*0630*/  LDC R8, c[0x0][0x144] ;  /* 0x00005100ff087b82 */ /* 0x000f240000000800 */
[----:B------:R-:W-:Y:S02]  /*0640*/  LEA.HI R5, R5, R4, RZ, 0x3 ;  /* 0x0000000405057211 */ /* 0x000fe400078f18ff */
[----:B0-----:R-:W-:Y:S02]  /*0650*/  ISETP.NE.OR P0, PT, R0, RZ, !P0 ;  /* 0x000000ff0000720c */ /* 0x001fe40004705670 */
[--C-:B------:R-:W-:Y:S02]  /*0660*/  SHF.R.S32.HI R0, RZ, 0x3, R5.reuse ;  /* 0x00000003ff007819 */ /* 0x100fe40000011405 */
[----:B------:R-:W-:-:S04]  /*0670*/  SHF.R.S32.HI R5, RZ, 0x1f, R5 ;  /* 0x0000001fff057819 */ /* 0x000fc80000011405 */
[----:B------:R-:W-:-:S04]  /*0680*/  LEA.HI R5, R5, R0, RZ, 0x2 ;  /* 0x0000000005057211 */ /* 0x000fc800078f10ff */
[----:B------:R-:W-:Y:S01]  /*0690*/  LOP3.LUT R5, R5, 0xfffffffc, RZ, 0xc0, !PT ;  /* 0xfffffffc05057812 */ /* 0x000fe200078ec0ff */
[----:B------:R-:W-:Y:S01]  /*06a0*/  VOTEU.ALL UP0, P0 ;  /* 0x00000000003f7886 */ /* 0x000fe20000000000 */
[----:B--2---:R-:W-:Y:S01]  /*06b0*/  I2FP.F32.U32 R7, R2 ;  /* 0x0000000200077245 */ /* 0x004fe20000201000 */
[----:B------:R-:W-:Y:S02]  /*06c0*/  VOTEU.ALL UP1, P0 ;  /* 0x00000000003f7886 */ /* 0x000fe40000020000 */
[----:B------:R-:W-:Y:S01]  /*06d0*/  IMAD.IADD R5, R0, 0x1, -R5 ;  /* 0x0000000100057824 */ /* 0x000fe200078e0a05 */
[----:B------:R-:W0:Y:S01]  /*06e0*/  @!UP0 S2UR UR7, SR_CgaCtaId ;  /* 0x00000000000789c3 */ /* 0x000e220000008800 */
[----:B-1----:R-:W-:Y:S01]  /*06f0*/  I2FP.F32.U32 R0, UR9 ;  /* 0x0000000900007c45 */ /* 0x002fe20008201000 */
[----:B------:R-:W-:Y:S01]  /*0700*/  FMUL R9, R7, UR4 ;  /* 0x0000000407097c20 */ /* 0x000fe20008400000 */
[----:B------:R-:W-:Y:S01]  /*0710*/  IMAD R5, R6, 0x4, R5 ;  /* 0x0000000406057824 */ /* 0x000fe200078e0205 */
[----:B------:R-:W-:Y:S01]  /*0720*/  ULDC UR4, c[0x0][0x150] ;  /* 0x0000540000047ab9 */ /* 0x000fe20000000800 */
[----:B------:R-:W-:Y:S01]  /*0730*/  @!UP0 UMOV UR6, 0x400 ;  /* 0x0000040000068882 */ /* 0x000fe20000000000 */
[----:B------:R-:W-:Y:S01]  /*0740*/  FMUL R7, R0, UR4 ;  /* 0x0000000400077c20 */ /* 0x000fe20008400000 */
[----:B------:R-:W-:Y:S01]  /*0750*/  IMAD.SHL.U32 R0, R5, 0x4, RZ ;  /* 0x0000000405007824 */ /* 0x000fe200078e00ff */
[----:B------:R-:W1:Y:S01]  /*0760*/  LDC R6, c[0x0][0x140] ;  /* 0x00005000ff067b82 */ /* 0x000e620000000800 */
[----:B------:R-:W2:Y:S01]  /*0770*/  F2I.U32.TRUNC.NTZ R9, R9 ;  /* 0x0000000900097305 */ /* 0x000ea2000020f000 */
[----:B------:R-:W-:-:S02]  /*0780*/  UMOV UR4, 0x20 ;  /* 0x0000002000047882 */ /* 0x000fc40000000000 */
[----:B------:R-:W-:Y:S01]  /*0790*/  LOP3.LUT R11, R5, 0xc, R0, 0x78, !PT ;  /* 0x0000000c050b7812 */ /* 0x000fe200078e7800 */
[----:B------:R-:W-:-:S04]  /*07a0*/  @!UP0 UIADD3 UR4, -UR4, 0x100000, URZ ;  /* 0x0010000004048890 */ /* 0x000fc8000fffe13f */
[----:B------:R-:W-:Y:S02]  /*07b0*/  @!UP0 USHF.L.U32 UR5, UR4, 0xb, URZ ;  /* 0x0000000b04058899 */ /* 0x000fe4000800063f */
[----:B------:R-:W-:Y:S01]  /*07c0*/  @!UP0 USHF.L.U32 UR4, UR4, 0x1, URZ ;  /* 0x0000000104048899 */ /* 0x000fe2000800063f */
[----:B------:R-:W5:Y:S01]  /*07d0*/  F2I.U32.TRUNC.NTZ R7, R7 ;  /* 0x0000000700077305 */ /* 0x000f62000020f000 */
[----:B------:R1:W-:Y:S01]  /*07e0*/  STL [R1+0x458], R11 ;  /* 0x0004580b01007387 */ /* 0x0003e20000100800 */
[----:B--2---:R-:W-:Y:S01]  /*07f0*/  IMAD.MOV R14, RZ, RZ, -R9 ;  /* 0x000000ffff0e7224 */ /* 0x004fe200078e0a09 */
[----:B0-----:R-:W-:Y:S01]  /*0800*/  @!UP0 ULEA UR6, UR7, UR6, 0x18 ;  /* 0x0000000607068291 */ /* 0x001fe2000f8ec03f */
[----:B------:R-:W-:Y:S02]  /*0810*/  VOTEU.ALL UP0, P0 ;  /* 0x00000000003f7886 */ /* 0x000fe40000000000 */
[----:B---3--:R-:W-:Y:S01]  /*0820*/  IMAD R0, R13, R14, R2 ;  /* 0x0000000e0d007224 */ /* 0x008fe200078e0202 */
[----:B------:R-:W-:-:S02]  /*0830*/  LOP3.LUT P0, RZ, R4, 0x7, RZ, 0xc0, !PT ;  /* 0x0000000704ff7812 */ /* 0x000fc4000780c0ff */
[----:B-1----:R-:W-:Y:S01]  /*0840*/  ISETP.EQ.U32.AND P3, PT, R6, 0x1, PT ;  /* 0x000000010600780c */ /* 0x002fe20003f62070 */
[----:B-----5:R-:W-:Y:S01]  /*0850*/  IMAD.MOV R7, RZ, RZ, -R7 ;  /* 0x000000ffff077224 */ /* 0x020fe200078e0a07 */
[----:B------:R-:W-:Y:S02]  /*0860*/  ISETP.NE.AND P1, PT, R0, R11, PT ;  /* 0x0000000b0000720c */ /* 0x000fe40003f25270 */
[----:B------:R-:W-:Y:S01]  /*0870*/  ISETP.LT.U32.AND P0, PT, R11, 0x2, !P0 ;  /* 0x000000020b00780c */ /* 0x000fe20004701070 */
[----:B----4-:R-:W-:Y:S01]  /*0880*/  IMAD R10, R8, R7, UR9 ;  /* 0x00000009080a7e24 */ /* 0x010fe2000f8e0207 */
[----:B------:R-:W0:Y:S02]  /*0890*/  FENCE.VIEW.ASYNC.S ;  /* 0x00000000000073c6 */ /* 0x000e240000000000 */
[----:B0-----:R0:W1:Y:S02]  /*08a0*/  @!UP0 SYNCS.EXCH.64 URZ, [UR6+0xf0], UR4 ;  /* 0x0000f004063f85b2 */ /* 0x0010640008000100 */
[----:B------:R-:W-:-:S04]  /*08b0*/  ISETP.EQ.OR P1, PT, R10, RZ, !P1 ;  /* 0x000000ff0a00720c */ /* 0x000fc80004f22670 */
[----:B------:R-:W-:Y:S01]  /*08c0*/  PLOP3.LUT P0, PT, P0, P1, PT, 0x80, 0x0 ;  /* 0x000000000000781c */ /* 0x000fe20000703070 */
[----:B------:R0:W2:Y:S01]  /*08d0*/  @!UP1 SYNCS.EXCH.64 URZ, [UR6+0xf8], UR4 ;  /* 0x0000f804063f95b2 */ /* 0x0000a20008000100 */
[----:B------:R-:W-:Y:S01]  /*08e0*/  NOP ;  /* 0x0000000000007918 */ /* 0x000fe20000000000 */
[----:B------:R-:W-:Y:S10]  /*08f0*/  @!P3 BRA `(.L_x_4) ;  /* 0x000000000008b947 */ /* 0x000ff40003800000 */
[----:B-12---:R-:W-:Y:S01]  /*0900*/  UCGABAR_ARV ;  /* 0x00000000000079c7 */ /* 0x006fe20008000000 */
[----:B------:R-:W-:Y:S05]  /*0910*/  BRA `(.L_x_5) ;  /* 0x0000000000047947 */ /* 0x000fea0003800000 */
.L_x_4:
[----:B-12---:R-:W-:Y:S01]  /*0920*/  NOP ;  /* 0x0000000000007918 */ /* 0x006fe20000000000 */
.L_x_5:
[----:B------:R-:W1:Y:S01]  /*0930*/  LDC R0, c[0x0][0x65c] ;  /* 0x00019700ff007b82 */ /* 0x000e620000000800 */
[----:B------:R-:W-:Y:S02]  /*0940*/  IMAD.U32 R4, RZ, RZ, UR9 ;  /* 0x00000009ff047e24 */ /* 0x000fe4000f8e00ff */
[----:B------:R-:W-:Y:S01]  /*0950*/  IMAD.MOV.U32 R5, RZ, RZ, RZ ;  /* 0x000000ffff057224 */ /* 0x000fe200078e00ff */
[----:B-1----:R-:W-:-:S13]  /*0960*/  ISETP.NE.AND P4, PT, R0, 0x1, PT ;  /* 0x000000010000780c */ /* 0x002fda0003f85270 */
[----:B------:R-:W1:Y:S01]  /*0970*/  @P4 LDC R7, c[0x0][0x10] ;  /* 0x00000400ff074b82 */ /* 0x000e620000000800 */
[----:B------:R-:W-:Y:S02]  /*0980*/  @P4 IMAD.MOV.U32 R3, RZ, RZ, RZ ;  /* 0x000000ffff034224 */ /* 0x000fe400078e00ff */
[----:B------:R-:W-:-:S05]  /*0990*/  @P4 IMAD.MOV.U32 R11, RZ, RZ, RZ ;  /* 0x000000ffff0b4224 */ /* 0x000fca00078e00ff */
[----:B------:R-:W2:Y:S01]  /*09a0*/  @!P4 LDC R9, c[0x0][0xc] ;  /* 0x00000300ff09cb82 */ /* 0x000ea20000000800 */
[----:B-1----:R-:W-:-:S04]  /*09b0*/  @P4 IMAD.WIDE.U32 R6, R7, UR9, R2 ;  /* 0x0000000907064c25 */ /* 0x002fc8000f8e0002 */
[----:B------:R-:W-:Y:S02]  /*09c0*/  @P4 IMAD.MOV.U32 R8, RZ, RZ, R6 ;  /* 0x000000ffff084224 */ /* 0x000fe400078e0006 */
[----:B------:R-:W-:Y:S02]  /*09d0*/  @P4 IMAD.IADD R15, R7, 0x1, R11 ;  /* 0x00000001070f4824 */ /* 0x000fe400078e020b */
[----:B--2---:R-:W-:-:S04]  /*09e0*/  @!P4 IMAD.WIDE.U32 R4, R2, R9, R4 ;  /* 0x000000090204c225 */ /* 0x004fc800078e0004 */
[----:B------:R-:W-:Y:S02]  /*09f0*/  @!P4 IMAD.MOV.U32 R8, RZ, RZ, R4 ;  /* 0x000000ffff08c224 */ /* 0x000fe400078e0004 */
[----:B------:R-:W-:-:S03]  /*0a00*/  @!P4 IMAD.MOV.U32 R15, RZ, RZ, R5 ;  /* 0x000000ffff0fc224 */ /* 0x000fc600078e0005 */
[----:B------:R1:W-:Y:S04]  /*0a10*/  STL [R1+0x460], R8 ;  /* 0x0004600801007387 */ /* 0x0003e80000100800 */
[----:B------:R1:W-:Y:S01]  /*0a20*/  STL [R1+0x45c], R15 ;  /* 0x00045c0f01007387 */ /* 0x0003e20000100800 */
[----:B------:R-:W-:Y:S05]  /*0a30*/  @!P3 BRA `(.L_x_6) ;  /* 0x00000000000cb947 */ /* 0x000fea0003800000 */
[----:B------:R-:W-:Y:S01]  /*0a40*/  UCGABAR_WAIT ;  /* 0x0000000000007dc7 */ /* 0x000fe20008000000 */
[----:B------:R-:W-:Y:S01]  /*0a50*/  CCTL.IVALL ;  /* 0x00000000ff00798f */ /* 0x000fe20002000000 */
[----:B------:R-:W-:Y:S05]  /*0a60*/  BRA `(.L_x_7) ;  /* 0x0000000000047947 */ /* 0x000fea0003800000 */
.L_x_6:
[----:B------:R-:W-:Y:S06]  /*0a70*/  BAR.SYNC.DEFER_BLOCKING 0x0 ;  /* 0x0000000000007b1d */ /* 0x000fec0000010000 */
.L_x_7:
[----:B------:R-:W-:Y:S05]  /*0a80*/  @!P2 BRA `(.L_x_8) ;  /* 0x00000214005ca947 */ /* 0x000fea0003800000 */
[----:B------:R-:W-:-:S06]  /*0a90*/  UISETP.GT.U32.AND UP0, UPT, UR10, 0x1, UPT ;  /* 0x000000010a00788c */ /* 0x000fcc000bf04070 */
[----:B------:R-:W-:-:S13]  /*0aa0*/  PLOP3.LUT P1, PT, PT, PT, UP0, 0x80, 0x0 ;  /* 0x000000000000781c */ /* 0x000fda0003f2f008 */
[----:B0-----:R-:W-:Y:S05]  /*0ab0*/  @P1 EXIT ;  /* 0x000000000000194d */ /* 0x001fea0003800000 */
[----:B------:R-:W-:Y:S01]  /*0ac0*/  IMAD.MOV.U32 R5, RZ, RZ, -0x1 ;  /* 0xffffffffff057424 */ /* 0x000fe200078e00ff */
[----:B------:R-:W-:Y:S01]  /*0ad0*/  ULDC.64 UR4, c[0x0][0x650] ;  /* 0x0001940000047ab9 */ /* 0x000fe20000000a00 */
[----:B------:R-:W-:Y:S01]  /*0ae0*/  IMAD.MOV.U32 R4, RZ, RZ, -0x1 ;  /* 0xffffffffff047424 */ /* 0x000fe200078e00ff */
[----:B------:R-:W-:Y:S01]  /*0af0*/  ISETP.GE.U32.AND P1, PT, R8, UR4, PT ;  /* 0x0000000408007c0c */ /* 0x000fe2000bf26070 */
[----:B------:R-:W-:Y:S01]  /*0b00*/  UMOV UR10, 0xffffffff ;  /* 0xffffffff000a7882 */ /* 0x000fe20000000000 */
[----:B------:R0:W-:Y:S01]  /*0b10*/  STL [R1+0x468], R5 ;  /* 0x0004680501007387 */ /* 0x0001e20000100800 */
[----:B------:R-:W-:Y:S02]  /*0b20*/  PRMT R0, RZ, 0x7610, R0 ;  /* 0x00007610ff007816 */ /* 0x000fe40000000000 */
[----:B------:R-:W-:Y:S01]  /*0b30*/  ISETP.GE.U32.AND.EX P1, PT, R15, UR5, PT, P1 ;  /* 0x000000050f007c0c */ /* 0x000fe2000bf26110 */
[----:B------:R0:W-:-:S12]  /*0b40*/  STL [R1+0x464], R4 ;  /* 0x0004640401007387 */ /* 0x0001d80000100800 */
[----:B0-----:R-:W-:Y:S05]  /*0b50*/  @P1 BRA `(.L_x_9) ;  /* 0x00000004003c1947 */ /* 0x001fea0003800000 */
[----:B------:R-:W-:Y:S01]  /*0b60*/  ULDC.64 UR14, c[0x0][0x628] ;  /* 0x00018a00000e7ab9 */ /* 0x000fe20000000a00 */
[----:B------:R-:W0:Y:S01]  /*0b70*/  LDC.64 R6, c[0x0][0x620] ;  /* 0x00018800ff067b82 */ /* 0x000e220000000a00 */
[----:B------:R-:W-:Y:S01]  /*0b80*/  ISETP.NE.U32.AND P1, PT, RZ, UR14, PT ;  /* 0x0000000eff007c0c */ /* 0x000fe2000bf25070 */
[----:B------:R-:W-:Y:S01]  /*0b90*/  ULDC UR11, c[0x0][0x630] ;  /* 0x00018c00000b7ab9 */ /* 0x000fe20000000800 */
[----:B------:R-:W-:Y:S02]  /*0ba0*/  R2UR UR4, R8 ;  /* 0x00000000080472ca */ /* 0x000fe400000e0000 */
[----:B------:R-:W-:Y:S02]  /*0bb0*/  ISETP.NE.AND.EX P1, PT, RZ, UR15, PT, P1 ;  /* 0x0000000fff007c0c */ /* 0x000fe4000bf25310 */
[----:B------:R-:W-:-:S11]  /*0bc0*/  R2UR UR5, R15 ;  /* 0x000000000f0572ca */ /* 0x000fd600000e0000 */
[----:B------:R-:W-:Y:S05]  /*0bd0*/  @!P1 BRA `(.L_x_10) ;  /* 0x0000000000309947 */ /* 0x000fea0003800000 */
[----:B------:R-:W-:Y:S01]  /*0be0*/  R2UR UR4, R8 ;  /* 0x00000000080472ca */ /* 0x000fe200000e0000 */
[----:B------:R-:W-:Y:S01]  /*0bf0*/  ULDC UR8, c[0x0][0x634] ;  /* 0x00018d0000087ab9 */ /* 0x000fe20000000800 */
[----:B------:R-:W-:-:S11]  /*0c00*/  R2UR UR10, R15 ;  /* 0x000000000f0a72ca */ /* 0x000fd600000e0000 */
[----:B------:R-:W-:-:S04]  /*0c10*/  UIADD3 UR8, UP0, UR4, UR8, URZ ;  /* 0x0000000804087290 */ /* 0x000fc8000ff1e03f */
[----:B------:R-:W-:-:S04]  /*0c20*/  UIADD3.X UR10, URZ, UR10, URZ, UP0, !UPT ;  /* 0x0000000a3f0a7290 */ /* 0x000fc800087fe43f */
[----:B------:R-:W-:-:S04]  /*0c30*/  UIMAD.WIDE.U32 UR4, UR10, UR14, URZ ;  /* 0x0000000e0a0472a5 */ /* 0x000fc8000f8e003f */
[----:B------:R-:W-:Y:S02]  /*0c40*/  UIMAD.WIDE.U32 UR6, UP0, UR8, UR15, UR4 ;  /* 0x0000000f080672a5 */ /* 0x000fe4000f800004 */
[----:B------:R-:W-:Y:S02]  /*0c50*/  UIMAD.WIDE.U32 UR4, UR8, UR14, URZ ;  /* 0x0000000e080472a5 */ /* 0x000fe4000f8e003f */
[----:B------:R-:W-:Y:S02]  /*0c60*/  UIADD3.X UR9, URZ, URZ, URZ, UP0, !UPT ;  /* 0x0000003f3f097290 */ /* 0x000fe400087fe43f */
[----:B------:R-:W-:Y:S01]  /*0c70*/  UIADD3 URZ, UP0, UR5, UR6, URZ ;  /* 0x00000006053f7290 */ /* 0x000fe2000ff1e03f */
[----:B------:R-:W-:-:S03]  /*0c80*/  UMOV UR8, UR7 ;  /* 0x0000000700087c82 */ /* 0x000fc60008000000 */
[----:B------:R-:W-:-:S12]  /*0c90*/  UIMAD.WIDE.U32.X UR4, UR10, UR15, UR8, UP0 ;  /* 0x0000000f0a0472a5 */ /* 0x000fd800080e0408 */
.L_x_10:
[----:B------:R-:W-:Y:S01]  /*0ca0*/  USHF.R.U64 UR10, UR4, UR11, UR5 ;  /* 0x0000000b040a7299 */ /* 0x000fe20008001205 */
[----:B------:R-:W2:Y:S01]  /*0cb0*/  LDC.64 R22, c[0x0][0x640] ;  /* 0x00019000ff167b82 */ /* 0x000ea20000000a00 */
[----:B------:R-:W-:Y:S01]  /*0cc0*/  USHF.R.U32.HI UR4, URZ, UR11, UR5 ;  /* 0x0000000b3f047299 */ /* 0x000fe20008011605 */
[----:B------:R-:W-:Y:S02]  /*0cd0*/  IMAD.MOV.U32 R4, RZ, RZ, R8 ;  /* 0x000000ffff047224 */ /* 0x000fe400078e0008 */
[----:B------:R-:W-:Y:S01]  /*0ce0*/  IMAD R21, R13, R14, R2 ;  /* 0x0000000e0d157224 */ /* 0x000fe200078e0202 */
[----:B------:R-:W-:Y:S01]  /*0cf0*/  IADD3 R3, P1, RZ, -UR10, RZ ;  /* 0x8000000aff037c10 */ /* 0x000fe2000ff3e0ff */
[----:B------:R-:W-:Y:S02]  /*0d00*/  IMAD.MOV.U32 R13, RZ, RZ, 0x1 ;  /* 0x00000001ff0d7424 */ /* 0x000fe400078e00ff */
[----:B------:R-:W1:Y:S02]  /*0d10*/  LDC R12, c[0x0][0x618] ;  /* 0x00018600ff0c7b82 */ /* 0x000e640000000800 */
[----:B------:R-:W-:-:S04]  /*0d20*/  IMAD.X R5, RZ, RZ, ~UR4, P1 ;  /* 0x80000004ff057e24 */ /* 0x000fc800088e06ff */
[-C--:B0-----:R-:W-:Y:S02]  /*0d30*/  IMAD R0, R5, R6.reuse, RZ ;  /* 0x0000000605007224 */ /* 0x081fe400078e02ff */
[----:B------:R-:W0:Y:S01]  /*0d40*/  LDC R16, c[0x0][0x608] ;  /* 0x00018200ff107b82 */ /* 0x000e220000000800 */
[----:B------:R-:W-:Y:S02]  /*0d50*/  IMAD.MOV.U32 R5, RZ, RZ, R15 ;  /* 0x000000ffff057224 */ /* 0x000fe400078e000f */
[----:B------:R-:W-:-:S05]  /*0d60*/  IMAD.WIDE.U32 R4, R3, R6, R4 ;  /* 0x0000000603047225 */ /* 0x000fca00078e0004 */
[----:B------:R-:W3:Y:S01]  /*0d70*/  LDC R20, c[0x0][0x658] ;  /* 0x00019600ff147b82 */ /* 0x000ee20000000800 */
[----:B------:R-:W-:Y:S01]  /*0d80*/  IMAD R3, R3, R7, R0 ;  /* 0x0000000703037224 */ /* 0x000fe200078e0200 */
[----:B--2---:R-:W-:-:S03]  /*0d90*/  ISETP.NE.U32.AND P1, PT, R22, RZ, PT ;  /* 0x000000ff1600720c */ /* 0x004fc60003f25070 */
[----:B------:R-:W-:Y:S01]  /*0da0*/  IMAD.IADD R3, R5, 0x1, R3 ;  /* 0x0000000105037824 */ /* 0x000fe200078e0203 */
[----:B------:R-:W-:Y:S01]  /*0db0*/  ISETP.NE.AND.EX P1, PT, R23, RZ, PT, P1 ;  /* 0x000000ff1700720c */ /* 0x000fe20003f25310 */
[----:B------:R-:W-:Y:S01]  /*0dc0*/  IMAD.MOV.U32 R5, RZ, RZ, -0x1 ;  /* 0xffffffffff057424 */ /* 0x000fe200078e00ff */
[----:B------:R-:W2:Y:S02]  /*0dd0*/  LDC R18, c[0x0][0x600] ;  /* 0x00018000ff127b82 */ /* 0x000ea40000000800 */
[-CC-:B-1----:R-:W-:Y:S02]  /*0de0*/  SHF.R.U64 R8, R4, R12.reuse, R3.reuse ;  /* 0x0000000c04087219 */ /* 0x182fe40000001203 */
[----:B------:R-:W-:-:S04]  /*0df0*/  SHF.R.U32.HI R3, RZ, R12, R3 ;  /* 0x0000000cff037219 */ /* 0x000fc80000011603 */
[----:B------:R-:W1:Y:S01]  /*0e00*/  LDC R11, c[0x0][0x648] ;  /* 0x00019200ff0b7b82 */ /* 0x000e620000000800 */
[-CC-:B0-----:R-:W-:Y:S02]  /*0e10*/  SHF.R.U64 R19, R8, R16.reuse, R3.reuse ;  /* 0x0000001008137219 */ /* 0x181fe40000001203 */
[----:B------:R-:W-:-:S05]  /*0e20*/  SHF.R.U32.HI R3, RZ, R16, R3 ;  /* 0x00000010ff037219 */ /* 0x000fca0000011603 */
[----:B------:R-:W0:Y:S01]  /*0e30*/  LDC R15, c[0x0][0x638] ;  /* 0x00018e00ff0f7b82 */ /* 0x000e220000000800 */
[-CC-:B---3--:R-:W-:Y:S02]  /*0e40*/  SHF.R.U64 R12, R19, R20.reuse, R3.reuse ;  /* 0x00000014130c7219 */ /* 0x188fe40000001203 */
[-C--:B------:R-:W-:Y:S02]  /*0e50*/  SHF.L.U32 R0, R5, R20.reuse, RZ ;  /* 0x0000001405007219 */ /* 0x080fe400000006ff */
[----:B------:R-:W-:Y:S01]  /*0e60*/  SHF.R.U32.HI R3, RZ, R20, R3 ;  /* 0x00000014ff037219 */ /* 0x000fe20000011603 */
[----:B------:R-:W-:Y:S01]  /*0e70*/  IMAD.MOV.U32 R2, RZ, RZ, R12 ;  /* 0x000000ffff027224 */ /* 0x000fe200078e000c */
[----:B------:R-:W-:Y:S01]  /*0e80*/  LOP3.LUT R0, RZ, R0, RZ, 0x33, !PT ;  /* 0x00000000ff007212 */ /* 0x000fe200078e33ff */
[----:B------:R-:W3:Y:S01]  /*0e90*/  LDC R17, c[0x0][0x610] ;  /* 0x00018400ff117b82 */ /* 0x000ee20000000800 */
[----:B------:R-:W-:Y:S05]  /*0ea0*/  @!P1 BRA `(.L_x_11) ;  /* 0x0000000000289947 */ /* 0x000fea0003800000 */
[----:B------:R-:W4:Y:S02]  /*0eb0*/  LDC R7, c[0x0][0x64c] ;  /* 0x00019300ff077b82 */ /* 0x000f240000000800 */
[----:B----4-:R-:W-:-:S05]  /*0ec0*/  IADD3 R7, P1, R12, R7, RZ ;  /* 0x000000070c077210 */ /* 0x010fca0007f3e0ff */
[----:B------:R-:W-:-:S04]  /*0ed0*/  IMAD.X R9, RZ, RZ, R3, P1 ;  /* 0x000000ffff097224 */ /* 0x000fc800008e0603 */
[----:B------:R-:W-:-:S04]  /*0ee0*/  IMAD.WIDE.U32 R2, R9, R22, RZ ;  /* 0x0000001609027225 */ /* 0x000fc800078e00ff */
[----:B------:R-:W-:-:S04]  /*0ef0*/  IMAD.WIDE.U32 R4, P1, R7, R23, R2 ;  /* 0x0000001707047225 */ /* 0x000fc80007820002 */
[----:B------:R-:W-:-:S04]  /*0f00*/  IMAD.WIDE.U32 R2, R7, R22, RZ ;  /* 0x0000001607027225 */ /* 0x000fc800078e00ff */
[----:B------:R-:W-:Y:S01]  /*0f10*/  IMAD.X R7, RZ, RZ, RZ, P1 ;  /* 0x000000ffff077224 */ /* 0x000fe200008e06ff */
[----:B------:R-:W-:Y:S01]  /*0f20*/  IADD3 RZ, P1, R3, R4, RZ ;  /* 0x0000000403ff7210 */ /* 0x000fe20007f3e0ff */
[----:B------:R-:W-:-:S04]  /*0f30*/  IMAD.MOV.U32 R6, RZ, RZ, R5 ;  /* 0x000000ffff067224 */ /* 0x000fc800078e0005 */
[----:B------:R-:W-:-:S08]  /*0f40*/  IMAD.WIDE.U32.X R2, R9, R23, R6, P1 ;  /* 0x0000001709027225 */ /* 0x000fd000008e0406 */
.L_x_11:
[----:B-1----:R-:W-:Y:S01]  /*0f50*/  SHF.R.U64 R4, R2, R11, R3 ;  /* 0x0000000b02047219 */ /* 0x002fe20000001203 */
[----:B--2---:R-:W-:Y:S01]  /*0f60*/  VIADD R5, R18, 0xffffffff ;  /* 0xffffffff12057836 */ /* 0x004fe20000000000 */
[----:B------:R-:W-:Y:S02]  /*0f70*/  SHF.L.U32 R2, R13, R20, RZ ;  /* 0x000000140d027219 */ /* 0x000fe400000006ff */
[----:B------:R-:W-:Y:S01]  /*0f80*/  LOP3.LUT R3, R19, R0, RZ, 0xc0, !PT ;  /* 0x0000000013037212 */ /* 0x000fe200078ec0ff */
[----:B------:R-:W-:Y:S01]  /*0f90*/  IMAD.MOV R6, RZ, RZ, -R4 ;  /* 0x000000ffff067224 */ /* 0x000fe200078e0a04 */
[----:B------:R-:W-:Y:S02]  /*0fa0*/  SEL R0, R10, R21, !P4 ;  /* 0x000000150a007207 */ /* 0x000fe40006000000 */
[----:B------:R-:W-:Y:S01]  /*0fb0*/  LOP3.LUT R5, R8, R5, RZ, 0xc0, !PT ;  /* 0x0000000508057212 */ /* 0x000fe200078ec0ff */
[----:B------:R-:W-:Y:S02]  /*0fc0*/  IMAD R7, R2, R4, R3 ;  /* 0x0000000402077224 */ /* 0x000fe400078e0203 */
[----:B0-----:R-:W-:-:S02]  /*0fd0*/  IMAD R3, R6, R15, R12 ;  /* 0x0000000f06037224 */ /* 0x001fc400078e020c */
[----:B---3--:R-:W-:Y:S02]  /*0fe0*/  IMAD R2, R7, R17, R0 ;  /* 0x0000001107027224 */ /* 0x008fe400078e0200 */
[----:B------:R-:W-:Y:S02]  /*0ff0*/  IMAD R3, R3, R18, R5 ;  /* 0x0000001203037224 */ /* 0x000fe400078e0205 */
[----:B------:R-:W-:-:S03]  /*1000*/  IMAD.MOV.U32 R0, RZ, RZ, 0x1 ;  /* 0x00000001ff007424 */ /* 0x000fc600078e00ff */
[----:B------:R-:W-:Y:S02]  /*1010*/  SEL R4, R3, R2, !P4 ;  /* 0x0000000203047207 */ /* 0x000fe40006000000 */
[----:B------:R-:W-:-:S03]  /*1020*/  SEL R2, R2, R3, !P4 ;  /* 0x0000000302027207 */ /* 0x000fc60006000000 */
[----:B------:R0:W-:Y:S04]  /*1030*/  STL [R1+0x464], R4 ;  /* 0x0004640401007387 */ /* 0x0001e80000100800 */
[----:B------:R0:W-:Y:S02]  /*1040*/  STL [R1+0x468], R2 ;  /* 0x0004680201007387 */ /* 0x0001e40000100800 */
.L_x_9:
[----:B------:R-:W-:-:S08]  /*1050*/  NOP ;  /* 0x0000000000007918 */ /* 0x000fd00000000000 */
[----:B------:R-:W2:Y:S02]  /*1060*/  USETMAXREG.TRY_ALLOC.CTAPOOL UP0, 0xf0 ;  /* 0x000000f0000079c8 */ /* 0x000ea40008000600 */
[----:B--2---:R-:W-:-:S13]  /*1070*/  PLOP3.LUT P1, PT, PT, PT, UP0, 0x80, 0x0 ;  /* 0x000000000000781c */ /* 0x004fda0003f2f008 */
[----:B------:R-:W-:Y:S05]  /*1080*/  @!P1 BRA `(.L_x_9) ;  /* 0xfffffffc00f09947 */ /* 0x000fea000383ffff */
[----:B------:R-:W-:Y:S01]  /*1090*/  ULDC.64 UR4, c[0x0][0x598] ;  /* 0x0001660000047ab9 */ /* 0x000fe20000000a00 */
[----:B------:R-:W-:Y:S01]  /*10a0*/  ULDC.64 UR20, c[0x0][0x208] ;  /* 0x0000820000147ab9 */ /* 0x000fe20000000a00 */
[----:B------:R-:W-:-:S04]  /*10b0*/  ISETP.NE.U32.AND P1, PT, RZ, UR4, PT ;  /* 0x00000004ff007c0c */ /* 0x000fc8000bf25070 */
[----:B------:R-:W-:-:S13]  /*10c0*/  ISETP.NE.AND.EX P1, PT, RZ, UR5, PT, P1 ;  /* 0x00000005ff007c0c */ /* 0x000fda000bf25310 */
[----:B------:R-:W-:Y:S05]  /*10d0*/  @!P1 BRA `(.L_x_12) ;  /* 0x0000000000209947 */ /* 0x000fea0003800000 */
[----:B0-----:R-:W0:Y:S02]  /*10e0*/  LDC.64 R2, c[0x0][0x598] ;  /* 0x00016600ff027b82 */ /* 0x001e240000000a00 */
[----:B0-----:R-:W2:Y:S02]  /*10f0*/  LDG.E.64 R2, desc[UR20][R2.64] ;  /* 0x0000001402027981 */ /* 0x001ea4000c1e1b00 */
[----:B--2---:R-:W-:-:S04]  /*1100*/  ISETP.NE.U32.AND P1, PT, R2, RZ, PT ;  /* 0x000000ff0200720c */ /* 0x004fc80003f25070 */
[----:B------:R-:W-:-:S13]  /*1110*/  ISETP.NE.AND.EX P1, PT, R3, RZ, PT, P1 ;  /* 0x000000ff0300720c */ /* 0x000fda0003f25310 */
[----:B------:R-:W-:Y:S05]  /*1120*/  @!P1 BRA `(.L_x_12) ;  /* 0x00000000000c9947 */ /* 0x000fea0003800000 */
[----:B------:R-:W2:Y:S02]  /*1130*/  LD.E R2, desc[UR20][R2.64] ;  /* 0x0000001402027980 */ /* 0x000ea4000c101900 */
[----:B--2---:R-:W-:Y:S01]  /*1140*/  R2UR UR22, R2 ;  /* 0x00000000021672ca */ /* 0x004fe200000e0000 */
[----:B------:R-:W-:-:S14]  /*1150*/  BRA `(.L_x_13) ;  /* 0x0000000000247947 */ /* 0x000fdc0003800000 */
.L_x_12:
[----:B------:R-:W-:Y:S02]  /*1160*/  ULDC.64 UR4, c[0x0][0x588] ;  /* 0x0001620000047ab9 */ /* 0x000fe40000000a00 */
[----:B------:R-:W-:-:S04]  /*1170*/  ISETP.NE.U32.AND P1, PT, RZ, UR4, PT ;  /* 0x00000004ff007c0c */ /* 0x000fc8000bf25070 */
[----:B------:R-:W-:-:S13]  /*1180*/  ISETP.NE.AND.EX P1, PT, RZ, UR5, PT, P1 ;  /* 0x00000005ff007c0c */ /* 0x000fda000bf25310 */
[----:B------:R-:W-:Y:S05]  /*1190*/  @!P1 BRA `(.L_x_14) ;  /* 0x0000000000109947 */ /* 0x000fea0003800000 */
[----:B0-----:R-:W0:Y:S02]  /*11a0*/  LDC.64 R2, c[0x0][0x588] ;  /* 0x00016200ff027b82 */ /* 0x001e240000000a00 */
[----:B0-----:R-:W2:Y:S02]  /*11b0*/  LDG.E R2, desc[UR20][R2.64] ;  /* 0x0000001402027981 */ /* 0x001ea4000c1e1900 */
[----:B--2---:R-:W-:Y:S01]  /*11c0*/  R2UR UR22, R2 ;  /* 0x00000000021672ca */ /* 0x004fe200000e0000 */
[----:B------:R-:W-:-:S14]  /*11d0*/  BRA `(.L_x_13) ;  /* 0x0000000000047947 */ /* 0x000fdc0003800000 */
.L_x_14:
[----:B------:R-:W-:-:S05]  /*11e0*/  ULDC UR22, c[0x0][0x580] ;  /* 0x0001600000167ab9 */ /* 0x000fca0000000800 */
.L_x_13:
[----:B------:R-:W-:Y:S02]  /*11f0*/  ULDC.64 UR4, c[0x0][0x5a0] ;  /* 0x0001680000047ab9 */ /* 0x000fe40000000a00 */
        /* <DEDUP_REMOVED lines=11> */
.L_x_15:
        /* <DEDUP_REMOVED lines=8> */
.L_x_17:
[----:B------:R-:W-:-:S05]  /*1330*/  ULDC UR23, c[0x0][0x584] ;  /* 0x0001610000177ab9 */ /* 0x000fca0000000800 */
.L_x_16:
[----:B------:R-:W-:-:S13]  /*1340*/  LOP3.LUT P1, RZ, R0, 0xff, RZ, 0xc0, !PT ;  /* 0x000000ff00ff7812 */ /* 0x000fda000782c0ff */
[----:B------:R-:W-:Y:S05]  /*1350*/  @!P1 EXIT ;  /* 0x000000000000994d */ /* 0x000fea0003800000 */
[----:B------:R-:W-:Y:S01]  /*1360*/  ULDC UR4, c[0x0][0x28c] ;  /* 0x0000a30000047ab9 */ /* 0x000fe20000000800 */
[----:B------:R-:W-:Y:S02]  /*1370*/  ULOP3.LUT UR24, UR13, 0x1, URZ, 0xfc, !UPT ;  /* 0x000000010d187892 */ /* 0x000fe4000f8efc3f */
[----:B------:R-:W-:-:S04]  /*1380*/  UIADD3 UR4, UR4, 0x1f, URZ ;  /* 0x0000001f04047890 */ /* 0x000fc8000fffe03f */
[----:B------:R-:W-:-:S04]  /*1390*/  USHF.R.S32.HI UR5, URZ, 0x1f, UR4 ;  /* 0x0000001f3f057899 */ /* 0x000fc80008011404 */
[----:B------:R-:W-:-:S03]  /*13a0*/  ULEA.HI UR5, UR5, UR4, URZ, 0x5 ;  /* 0x0000000405057291 */ /* 0x000fc6000f8f283f */
[----:B------:R-:W-:Y:S01]  /*13b0*/  UMOV UR4, URZ ;  /* 0x0000003f00047c82 */ /* 0x000fe20008000000 */
[----:B------:R-:W-:-:S03]  /*13c0*/  USHF.R.S32.HI UR9, URZ, 0x5, UR5 ;  /* 0x000000053f097899 */ /* 0x000fc60008011405 */
[----:B------:R-:W-:-:S09]  /*13d0*/  UMOV UR5, URZ ;  /* 0x0000003f00057c82 */ /* 0x000fd20008000000 */
.L_x_556:
[----:B------:R-:W-:Y:S01]  /*13e0*/  STL [R1+0x454], RZ ;  /* 0x000454ff01007387 */ /* 0x000fe20000100800 */
[----:B--2---:R-:W2:Y:S01]  /*13f0*/  S2UR UR16, SR_CgaCtaId ;  /* 0x00000000001079c3 */ /* 0x004ea20000008800 */
[----:B------:R-:W-:Y:S01]  /*1400*/  UMOV UR15, 0x400 ;  /* 0x00000400000f7882 */ /* 0x000fe20000000000 */
[----:B------:R-:W-:Y:S01]  /*1410*/  UMOV UR6, URZ ;  /* 0x0000003f00067c82 */ /* 0x000fe20008000000 */
[----:B------:R-:W-:Y:S01]  /*1420*/  STL [R1+0x450], RZ ;  /* 0x000450ff01007387 */ /* 0x000fe20000100800 */
[----:B------:R-:W-:Y:S01]  /*1430*/  UMOV UR7, URZ ;  /* 0x0000003f00077c82 */ /* 0x000fe20008000000 */
[----:B------:R-:W-:Y:S01]  /*1440*/  UMOV UR8, URZ ;  /* 0x0000003f00087c82 */ /* 0x000fe20008000000 */
[----:B------:R-:W-:Y:S01]  /*1450*/  CS2R R236, SRZ ;  /* 0x0000000000ec7805 */ /* 0x000fe2000001ff00 */
[----:B------:R-:W-:Y:S01]  /*1460*/  STL [R1+0x44c], RZ ;  /* 0x00044cff01007387 */ /* 0x000fe20000100800 */
[----:B0-----:R-:W0:Y:S01]  /*1470*/  LDC R2, c[0x0][0x28c] ;  /* 0x0000a300ff027b82 */ /* 0x001e220000000800 */
[----:B------:R-:W-:-:S02]  /*1480*/  CS2R R234, SRZ ;  /* 0x0000000000ea7805 */ /* 0x000fc4000001ff00 */
[----:B------:R-:W-:Y:S01]  /*1490*/  CS2R R232, SRZ ;  /* 0x0000000000e87805 */ /* 0x000fe2000001ff00 */
[----:B------:R-:W-:Y:S01]  /*14a0*/  STL [R1+0x448], RZ ;  /* 0x000448ff01007387 */ /* 0x000fe20000100800 */
[----:B------:R-:W-:Y:S02]  /*14b0*/  CS2R R230, SRZ ;  /* 0x0000000000e67805 */ /* 0x000fe4000001ff00 */
[----:B------:R-:W-:Y:S02]  /*14c0*/  CS2R R228, SRZ ;  /* 0x0000000000e47805 */ /* 0x000fe4000001ff00 */
[----:B------:R-:W-:Y:S01]  /*14d0*/  CS2R R226, SRZ ;  /* 0x0000000000e27805 */ /* 0x000fe2000001ff00 */
[----:B------:R-:W-:Y:S01]  /*14e0*/  STL [R1+0x444], RZ ;  /* 0x000444ff01007387 */ /* 0x000fe20000100800 */
[----:B------:R-:W-:Y:S02]  /*14f0*/  CS2R R224, SRZ ;  /* 0x0000000000e07805 */ /* 0x000fe4000001ff00 */
        /* <DEDUP_REMOVED lines=15> */
[----:B0-----:R-:W-:Y:S02]  /*15f0*/  ISETP.GE.AND P1, PT, R2, 0x1, PT ;  /* 0x000000010200780c */ /* 0x001fe40003f26270 */
        /* <DEDUP_REMOVED lines=39> */
[----:B-1----:R-:W-:Y:S02]  /*1870*/  CS2R R14, SRZ ;  /* 0x00000000000e7805 */ /* 0x002fe4000001ff00 */
        /* <DEDUP_REMOVED lines=91> */
[----:B------:R-:W-:-:S03]  /*1e30*/  CS2R R150, SRZ ;  /* 0x0000000000967805 */ /* 0x000fc6000001ff00 */
[----:B------:R-:W-:Y:S04]  /*1e40*/  STL [R1+0x3ac], RZ ;  /* 0x0003acff01007387 */ /* 0x000fe80000100800 */
        /* <DEDUP_REMOVED lines=107> */
[----:B------:R-:W-:Y:S04]  /*2500*/  STL [R1], RZ ;  /* 0x000000ff01007387 */ /* 0x000fe80000100800 */
        /* <DEDUP_REMOVED lines=39> */
[----:B------:R-:W-:Y:S01]  /*2780*/  STL [R1+0xa0], RZ ;  /* 0x0000a0ff01007387 */ /* 0x000fe20000100800 */
[----:B------:R-:W0:Y:S03]  /*2790*/  S2R R0, SR_TID.X ;  /* 0x0000000000007919 */ /* 0x000e260000002100 */
        /* <DEDUP_REMOVED lines=8> */
[----:B0-----:R-:W-:-:S03]  /*2820*/  LOP3.LUT R0, R0, 0x80, RZ, 0xc0, !PT ;  /* 0x0000008000007812 */ /* 0x001fc600078ec0ff */
[----:B------:R-:W-:Y:S01]  /*2830*/  STL [R1+0xc4], RZ ;  /* 0x0000c4ff01007387 */ /* 0x000fe20000100800 */
[----:B------:R-:W-:-:S03]  /*2840*/  SHF.R.U32.HI R0, RZ, 0x7, R0 ;  /* 0x00000007ff007819 */ /* 0x000fc60000011600 */
        /* <DEDUP_REMOVED lines=33> */
[----:B------:R-:W0:Y:S04]  /*2a60*/  SHFL.IDX PT, R0, R0, RZ, 0x1f ;  /* 0x00001fff00007589 */ /* 0x000e2800000e0000 */
[----:B------:R1:W-:Y:S04]  /*2a70*/  STL [R1+0x14c], RZ ;  /* 0x00014cff01007387 */ /* 0x0003e80000100800 */
[----:B------:R1:W-:Y:S04]  /*2a80*/  STL [R1+0x150], RZ ;  /* 0x000150ff01007387 */ /* 0x0003e80000100800 */
[----:B------:R1:W-:Y:S04]  /*2a90*/  STL [R1+0x154], RZ ;  /* 0x000154ff01007387 */ /* 0x0003e80000100800 */
[----:B------:R1:W-:Y:S04]  /*2aa0*/  STL [R1+0x158], RZ ;  /* 0x000158ff01007387 */ /* 0x0003e80000100800 */
[----:B------:R1:W-:Y:S04]  /*2ab0*/  STL [R1+0x15c], RZ ;  /* 0x00015cff01007387 */ /* 0x0003e80000100800 */
[----:B------:R1:W-:Y:S01]  /*2ac0*/  STL [R1+0x160], RZ ;  /* 0x000160ff01007387 */ /* 0x0003e20000100800 */
[----:B0-----:R-:W-:Y:S01]  /*2ad0*/  R2UR UR12, R0 ;  /* 0x00000000000c72ca */ /* 0x001fe200000e0000 */
[----:B------:R-:W-:-:S02]  /*2ae0*/  IMAD.U32 R0, RZ, RZ, UR4 ;  /* 0x00000004ff007e24 */ /* 0x000fc4000f8e00ff */
[----:B------:R1:W-:Y:S04]  /*2af0*/  STL [R1+0x164], RZ ;  /* 0x000164ff01007387 */ /* 0x0003e80000100800 */
[----:B------:R1:W-:Y:S04]  /*2b00*/  STL [R1+0x168], RZ ;  /* 0x000168ff01007387 */ /* 0x0003e80000100800 */
[----:B------:R1:W-:Y:S02]  /*2b10*/  STL [R1+0x16c], RZ ;  /* 0x00016cff01007387 */ /* 0x0003e40000100800 */
[----:B------:R-:W-:-:S02]  /*2b20*/  ULEA.HI UR11, UR12, UR12, URZ, 0x1 ;  /* 0x0000000c0c0b7291 */ /* 0x000fc4000f8f083f */
[----:B------:R1:W-:Y:S02]  /*2b30*/  STL [R1+0x170], RZ ;  /* 0x000170ff01007387 */ /* 0x0003e40000100800 */
[----:B------:R-:W-:Y:S02]  /*2b40*/  ULOP3.LUT UR14, UR11, 0x1ffffe, URZ, 0xc0, !UPT ;  /* 0x001ffffe0b0e7892 */ /* 0x000fe4000f8ec03f */
[----:B------:R1:W-:Y:S01]  /*2b50*/  STL [R1+0x174], RZ ;  /* 0x000174ff01007387 */ /* 0x0003e20000100800 */
[----:B--2---:R-:W-:Y:S02]  /*2b60*/  ULEA UR11, UR16, UR15, 0x18 ;  /* 0x0000000f100b7291 */ /* 0x004fe4000f8ec03f */
[----:B------:R-:W-:Y:S01]  /*2b70*/  UIADD3 UR14, UR12, -UR14, URZ ;  /* 0x8000000e0c0e7290 */ /* 0x000fe2000fffe03f */
[----:B------:R1:W-:Y:S03]  /*2b80*/  STL [R1+0x178], RZ ;  /* 0x000178ff01007387 */ /* 0x0003e60000100800 */
[----:B------:R-:W-:Y:S01]  /*2b90*/  ULEA UR14, UR14, UR11, 0xb ;  /* 0x0000000b0e0e7291 */ /* 0x000fe2000f8e583f */
[----:B------:R1:W-:Y:S03]  /*2ba0*/  STL [R1+0x17c], RZ ;  /* 0x00017cff01007387 */ /* 0x0003e60000100800 */
[----:B------:R-:W-:Y:S01]  /*2bb0*/  UIADD3 UR14, UR14, 0x200, URZ ;  /* 0x000002000e0e7890 */ /* 0x000fe2000fffe03f */
[----:B------:R1:W-:Y:S03]  /*2bc0*/  STL [R1+0x180], RZ ;  /* 0x000180ff01007387 */ /* 0x0003e60000100800 */
[----:B------:R-:W-:Y:S01]  /*2bd0*/  USHF.R.U32.HI UR12, URZ, 0x4, UR14 ;  /* 0x000000043f0c7899 */ /* 0x000fe2000801160e */
[----:B------:R1:W-:Y:S02]  /*2be0*/  STL [R1+0x184], RZ ;  /* 0x000184ff01007387 */ /* 0x0003e40000100800 */
[----:B------:R-:W-:Y:S01]  /*2bf0*/  UMOV UR14, UR5 ;  /* 0x00000005000e7c82 */ /* 0x000fe20008000000 */
[----:B------:R-:W-:Y:S01]  /*2c00*/  ULOP3.LUT UR12, UR12, 0x3fff, URZ, 0xc0, !UPT ;  /* 0x00003fff0c0c7892 */ /* 0x000fe2000f8ec03f */
[----:B------:R1:W-:Y:S04]  /*2c10*/  STL [R1+0x188], RZ ;  /* 0x000188ff01007387 */ /* 0x0003e80000100800 */
        /* <DEDUP_REMOVED lines=28> */
[----:B------:R1:W-:Y:S01]  /*2de0*/  STL [R1+0x1fc], RZ ;  /* 0x0001fcff01007387 */ /* 0x0003e20000100800 */
[----:B------:R-:W-:Y:S05]  /*2df0*/  @!P1 BRA `(.L_x_18) ;  /* 0x0000003400dc9947 */ /* 0x000fea0003800000 */
[----:B------:R-:W-:-:S06]  /*2e00*/  UISETP.NE.AND UP0, UPT, UR24, 0x3, UPT ;  /* 0x000000031800788c */ /* 0x000fcc000bf05270 */
[----:B------:R-:W-:-:S13]  /*2e10*/  PLOP3.LUT P2, PT, PT, PT, UP0, 0x80, 0x0 ;  /* 0x000000000000781c */ /* 0x000fda0003f4f008 */
[----:B------:R-:W-:Y:S05]  /*2e20*/  @!P2 BRA `(.L_x_19) ;  /* 0x000000000004a947 */ /* 0x000fea0003800000 */
[----:B------:R-:W-:Y:S01]  /*2e30*/  BPT.TRAP 0x1 ;  /* 0x000000040000795c */ /* 0x000fe20000300000 */
.L_x_19:
[----:B------:R-:W-:Y:S01]  /*2e40*/  ULEA UR7, UR5, UR11, 0x3 ;  /* 0x0000000b05077291 */ /* 0x000fe2000f8e183f */
[----:B------:R-:W-:-:S05]  /*2e50*/  IMAD.U32 R0, RZ, RZ, UR4 ;  /* 0x00000004ff007e24 */ /* 0x000fca000f8e00ff */
[----:B------:R-:W-:-:S04]  /*2e60*/  SHF.L.U32 R0, R0, 0x1f, RZ ;  /* 0x0000001f00007819 */ /* 0x000fc800000006ff */
[----:B------:R0:W2:Y:S01]  /*2e70*/  SYNCS.PHASECHK.TRANS64.TRYWAIT P1, [UR7], R0 ;  /* 0x00000000ff0075a7 */ /* 0x0000a20008020147 */
[----:B------:R-:W-:Y:S05]  /*2e80*/  @!P2 BRA `(.L_x_20) ;  /* 0x000000000004a947 */ /* 0x000fea0003800000 */
[----:B------:R-:W-:Y:S01]  /*2e90*/  BPT.TRAP 0x1 ;  /* 0x000000040000795c */ /* 0x000fe20000300000 */
.L_x_20:
[----:B------:R3:W-:Y:S01]  /*2ea0*/  STL [R1+0x454], RZ ;  /* 0x000454ff01007387 */ /* 0x0007e20000100800 */
[----:B------:R-:W-:Y:S01]  /*2eb0*/  UMOV UR6, 0x1 ;  /* 0x0000000100067882 */ /* 0x000fe20000000000 */
[----:B--2---:R-:W-:Y:S05]  /*2ec0*/  @P1 BRA `(.L_x_21) ;  /* 0x0000000000081947 */ /* 0x004fea0003800000 */
[----:B------:R-:W2:Y:S02]  /*2ed0*/  SYNCS.PHASECHK.TRANS64.TRYWAIT P1, [UR7], R0 ;  /* 0x00000000ff0075a7 */ /* 0x000ea40008020147 */
[----:B--2---:R-:W-:Y:S05]  /*2ee0*/  @!P1 BRA `(.L_x_22) ;  /* 0x0000020c003c9947 */ /* 0x004fea0003800000 */
.L_x_21:
[----:B------:R-:W-:Y:S01]  /*2ef0*/  UIADD3 UR7, UR11, 0x1c200, URZ ;  /* 0x0001c2000b077890 */ /* 0x000fe2000fffe03f */
[----:B------:R-:W-:Y:S01]  /*2f00*/  WARPGROUP.ARRIVE ;  /* 0x00000000000079c5 */ /* 0x000fe20000000000 */
[----:B------:R-:W-:Y:S01]  /*2f10*/  ULOP3.LUT UR16, UR12, 0x10000, URZ, 0xfc, !UPT ;  /* 0x000100000c107892 */ /* 0x000fe2000f8efc3f */
[----:B------:R-:W-:Y:S01]  /*2f20*/  STL [R1+0x450], RZ ;  /* 0x000450ff01007387 */ /* 0x000fe20000100800 */
[----:B------:R-:W-:Y:S01]  /*2f30*/  USHF.R.U32.HI UR7, URZ, 0x4, UR7 ;  /* 0x000000043f077899 */ /* 0x000fe20008011607 */
[----:B------:R-:W-:Y:S01]  /*2f40*/  CS2R R236, SRZ ;  /* 0x0000000000ec7805 */ /* 0x000fe2000001ff00 */
[----:B------:R-:W-:Y:S01]  /*2f50*/  ULEA UR16, UR5, UR16, 0x9 ;  /* 0x0000001005107291 */ /* 0x000fe2000f8e483f */
[----:B------:R-:W-:Y:S01]  /*2f60*/  STL [R1+0x44c], RZ ;  /* 0x00044cff01007387 */ /* 0x000fe20000100800 */
[----:B------:R-:W-:Y:S01]  /*2f70*/  ULOP3.LUT UR7, UR7, 0x3fff, URZ, 0xc0, !UPT ;  /* 0x00003fff07077892 */ /* 0x000fe2000f8ec03f */
[----:B------:R-:W-:Y:S01]  /*2f80*/  CS2R R234, SRZ ;  /* 0x0000000000ea7805 */ /* 0x000fe2000001ff00 */
[----:B------:R-:W-:Y:S01]  /*2f90*/  UMOV UR17, 0xc0000010 ;  /* 0xc000001000117882 */ /* 0x000fe20000000000 */
[----:B------:R-:W-:Y:S01]  /*2fa0*/  UMOV UR19, 0xc0000010 ;  /* 0xc000001000137882 */ /* 0x000fe20000000000 */
[----:B------:R-:W-:Y:S01]  /*2fb0*/  ULOP3.LUT UR7, UR7, 0x10000, URZ, 0xfc, !UPT ;  /* 0x0001000007077892 */ /* 0x000fe2000f8efc3f */
[----:B------:R-:W-:Y:S01]  /*2fc0*/  STL [R1+0x448], RZ ;  /* 0x000448ff01007387 */ /* 0x000fe20000100800 */
[----:B------:R-:W-:-:S02]  /*2fd0*/  CS2R R232, SRZ ;  /* 0x0000000000e87805 */ /* 0x000fc4000001ff00 */
[----:B------:R-:W-:Y:S01]  /*2fe0*/  CS2R R230, SRZ ;  /* 0x0000000000e67805 */ /* 0x000fe2000001ff00 */
[----:B------:R-:W-:Y:S01]  /*2ff0*/  ULEA UR18, UR5, UR7, 0x9 ;  /* 0x0000000705127291 */ /* 0x000fe2000f8e483f */
[----:B------:R-:W-:Y:S01]  /*3000*/  STL [R1+0x444], RZ ;  /* 0x000444ff01007387 */ /* 0x000fe20000100800 */
[----:B------:R-:W-:Y:S01]  /*3010*/  CS2R R228, SRZ ;  /* 0x0000000000e47805 */ /* 0x000fe2000001ff00 */
[----:B------:R-:W-:Y:S01]  /*3020*/  ULDC UR7, c[0x0][0x50c] ;  /* 0x0001430000077ab9 */ /* 0x000fe20000000800 */
[----:B------:R-:W-:Y:S01]  /*3030*/  CS2R R226, SRZ ;  /* 0x0000000000e27805 */ /* 0x000fe2000001ff00 */
[----:B------:R-:W-:Y:S01]  /*3040*/  STL [R1+0x440], RZ ;  /* 0x000440ff01007387 */ /* 0x000fe20000100800 */
[----:B------:R-:W-:Y:S01]  /*3050*/  UISETP.NE.AND UP0, UPT, UR7, 0x1, UPT ;  /* 0x000000010700788c */ /* 0x000fe2000bf05270 */
[----:B------:R-:W-:Y:S02]  /*3060*/  CS2R R224, SRZ ;  /* 0x0000000000e07805 */ /* 0x000fe4000001ff00 */
[----:B------:R-:W-:Y:S01]  /*3070*/  CS2R R222, SRZ ;  /* 0x0000000000de7805 */ /* 0x000fe2000001ff00 */
[----:B------:R-:W-:Y:S01]  /*3080*/  QGMMA.64x256x32.F32.E4M3.E4M3 R4, gdesc[UR16], RZ, !UPT, gsb0 ;  /* 0x03e00000100479f3 */ /* 0x000fe2000c0008ff */
[----:B------:R-:W-:Y:S01]  /*3090*/  STL [R1+0x43c], RZ ;  /* 0x00043cff01007387 */ /* 0x000fe20000100800 */
[----:B------:R-:W-:Y:S01]  /*30a0*/  UIADD3 UR16, UR16, 0x100, URZ ;  /* 0x0000010010107890 */ /* 0x000fe2000fffe03f */
[----:B------:R-:W-:Y:S01]  /*30b0*/  CS2R R220, SRZ ;  /* 0x0000000000dc7805 */ /* 0x000fe2000001ff00 */
[----:B------:R-:W-:Y:S01]  /*30c0*/  UMOV UR17, 0xc0000010 ;  /* 0xc000001000117882 */ /* 0x000fe20000000000 */
[----:B------:R-:W-:Y:S01]  /*30d0*/  STL [R1+0x438], RZ ;  /* 0x000438ff01007387 */ /* 0x000fe20000100800 */
[----:B------:R-:W-:Y:S01]  /*30e0*/  USEL UR7, URZ, 0x1, UP0 ;  /* 0x000000013f077887 */ /* 0x000fe20008000000 */
[----:B------:R-:W-:-:S02]  /*30f0*/  CS2R R218, SRZ ;  /* 0x0000000000da7805 */ /* 0x000fc4000001ff00 */
[----:B------:R-:W-:Y:S01]  /*3100*/  CS2R R216, SRZ ;  /* 0x0000000000d87805 */ /* 0x000fe2000001ff00 */
[----:B------:R-:W-:Y:S01]  /*3110*/  STL [R1+0x434], RZ ;  /* 0x000434ff01007387 */ /* 0x000fe20000100800 */
[----:B------:R-:W-:Y:S02]  /*3120*/  CS2R R214, SRZ ;  /* 0x0000000000d67805 */ /* 0x000fe4000001ff00 */
[----:B------:R-:W-:Y:S02]  /*3130*/  CS2R R212, SRZ ;  /* 0x0000000000d47805 */ /* 0x000fe4000001ff00 */
[----:B------:R-:W-:Y:S01]  /*3140*/  ISETP.NE.AND P1, PT, RZ, UR7, PT ;  /* 0x00000007ff007c0c */ /* 0x000fe2000bf25270 */
        /* <DEDUP_REMOVED lines=93> */
[----:B------:R-:W-:-:S02]  /*3720*/  WARPGROUP.DEPBAR.LE gsb0, 0x0 ;  /* 0x00008000000079c5 */ /* 0x000fc40000010000 */
[----:B--2---:R-:W-:Y:S01]  /*3730*/  IMAD.MOV.U32 R3, RZ, RZ, R129 ;  /* 0x000000ffff037224 */ /* 0x004fe200078e0081 */
[----:B------:R-:W-:Y:S01]  /*3740*/  STL [R1+0x334], RZ ;  /* 0x000334ff01007387 */ /* 0x000fe20000100800 */
[----:B------:R-:W-:Y:S02]  /*3750*/  IMAD.MOV.U32 R2, RZ, RZ, R130 ;  /* 0x000000ffff027224 */ /* 0x000fe400078e0082 */
[----:B0-----:R-:W-:Y:S01]  /*3760*/  IMAD.MOV.U32 R0, RZ, RZ, R131 ;  /* 0x000000ffff007224 */ /* 0x001fe200078e0083 */
        /* <DEDUP_REMOVED lines=23> */
[----:B------:R0:W-:Y:S04]  /*38e0*/  STL.64 [R1], R4 ;  /* 0x0000000401007387 */ /* 0x0001e80000100a00 */
[----:B------:R2:W-:Y:S04]  /*38f0*/  STL.64 [R1+0x8], R6 ;  /* 0x0000080601007387 */ /* 0x0005e80000100a00 */
[----:B------:R4:W-:Y:S04]  /*3900*/  STL.64 [R1+0x10], R8 ;  /* 0x0000100801007387 */ /* 0x0009e80000100a00 */
[----:B------:R5:W-:Y:S01]  /*3910*/  STL.64 [R1+0x18], R10 ;  /* 0x0000180a01007387 */ /* 0x000be20000100a00 */
[----:B0-----:R-:W-:-:S03]  /*3920*/  CS2R R4, SRZ ;  /* 0x0000000000047805 */ /* 0x001fc6000001ff00 */
[----:B------:R0:W-:Y:S01]  /*3930*/  STL.64 [R1+0x20], R12 ;  /* 0x0000200c01007387 */ /* 0x0001e20000100a00 */
[----:B--2---:R-:W-:-:S03]  /*3940*/  CS2R R6, SRZ ;  /* 0x0000000000067805 */ /* 0x004fc6000001ff00 */
[----:B------:R2:W-:Y:S01]  /*3950*/  STL.64 [R1+0x28], R14 ;  /* 0x0000280e01007387 */ /* 0x0005e20000100a00 */
[----:B----4-:R-:W-:-:S03]  /*3960*/  CS2R R8, SRZ ;  /* 0x0000000000087805 */ /* 0x010fc6000001ff00 */
[----:B------:R4:W-:Y:S01]  /*3970*/  STL.64 [R1+0x30], R16 ;  /* 0x0000301001007387 */ /* 0x0009e20000100a00 */
[----:B-----5:R-:W-:-:S03]  /*3980*/  CS2R R10, SRZ ;  /* 0x00000000000a7805 */ /* 0x020fc6000001ff00 */
[----:B------:R5:W-:Y:S01]  /*3990*/  STL.64 [R1+0x38], R18 ;  /* 0x0000381201007387 */ /* 0x000be20000100a00 */
[----:B0-----:R-:W-:-:S03]  /*39a0*/  CS2R R12, SRZ ;  /* 0x00000000000c7805 */ /* 0x001fc6000001ff00 */
[----:B------:R0:W-:Y:S01]  /*39b0*/  STL.64 [R1+0x40], R20 ;  /* 0x0000401401007387 */ /* 0x0001e20000100a00 */
[----:B--2---:R-:W-:-:S03]  /*39c0*/  CS2R R14, SRZ ;  /* 0x00000000000e7805 */ /* 0x004fc6000001ff00 */
[----:B------:R2:W-:Y:S01]  /*39d0*/  STL.64 [R1+0x48], R22 ;  /* 0x0000481601007387 */ /* 0x0005e20000100a00 */
[----:B----4-:R-:W-:-:S03]  /*39e0*/  CS2R R16, SRZ ;  /* 0x0000000000107805 */ /* 0x010fc6000001ff00 */
[----:B------:R-:W-:Y:S01]  /*39f0*/  STL.64 [R1+0x50], R24 ;  /* 0x0000501801007387 */ /* 0x000fe20000100a00 */
[----:B-----5:R-:W-:-:S03]  /*3a00*/  CS2R R18, SRZ ;  /* 0x0000000000127805 */ /* 0x020fc6000001ff00 */
[----:B------:R-:W-:Y:S01]  /*3a10*/  STL.64 [R1+0x58], R26 ;  /* 0x0000581a01007387 */ /* 0x000fe20000100a00 */
[----:B0-----:R-:W-:-:S03]  /*3a20*/  CS2R R20, SRZ ;  /* 0x0000000000147805 */ /* 0x001fc6000001ff00 */
[----:B------:R-:W-:Y:S01]  /*3a30*/  STL.64 [R1+0x60], R28 ;  /* 0x0000601c01007387 */ /* 0x000fe20000100a00 */
[----:B--2---:R-:W-:-:S03]  /*3a40*/  CS2R R22, SRZ ;  /* 0x0000000000167805 */ /* 0x004fc6000001ff00 */
[----:B------:R-:W-:Y:S04]  /*3a50*/  STL.64 [R1+0x68], R30 ;  /* 0x0000681e01007387 */ /* 0x000fe80000100a00 */
        /* <DEDUP_REMOVED lines=49> */
[----:B------:R0:W-:Y:S04]  /*3d70*/  STL.64 [R1+0x1f8], R130 ;  /* 0x0001f88201007387 */ /* 0x0001e80000100a00 */
[----:B------:R2:W-:Y:S04]  /*3d80*/  STL [R1+0x2d4], RZ ;  /* 0x0002d4ff01007387 */ /* 0x0005e80000100800 */
[----:B------:R2:W-:Y:S01]  /*3d90*/  STL [R1+0x2d0], RZ ;  /* 0x0002d0ff01007387 */ /* 0x0005e20000100800 */
[----:B0-----:R-:W-:-:S03]  /*3da0*/  WARPGROUP.ARRIVE ;  /* 0x00000000000079c5 */ /* 0x001fc60000000000 */
[----:B------:R2:W-:Y:S04]  /*3db0*/  STL [R1+0x2cc], RZ ;  /* 0x0002ccff01007387 */ /* 0x0005e80000100800 */
[----:B------:R2:W-:Y:S01]  /*3dc0*/  STL [R1+0x2c8], RZ ;  /* 0x0002c8ff01007387 */ /* 0x0005e20000100800 */
[----:B------:R-:W-:Y:S03]  /*3dd0*/  QGMMA.64x256x32.F32.E4M3.E4M3 R24, gdesc[UR16], RZ, !UPT, gsb0 ;  /* 0x03e00000101879f3 */ /* 0x000fe6000c0008ff */
        /* <DEDUP_REMOVED lines=50> */
[----:B------:R-:W-:-:S02]  /*4100*/  WARPGROUP.DEPBAR.LE gsb0, 0x0 ;  /* 0x00008000000079c5 */ /* 0x000fc40000010000 */
[----:B------:R-:W-:Y:S05]  /*4110*/  @!P1 BRA `(.L_x_23) ;  /* 0x0000002000f89947 */ /* 0x000fea0003800000 */
[----:B------:R-:W4:Y:S04]  /*4120*/  LDL R4, [R1] ;  /* 0x0000000001047983 */ /* 0x000f280000100800 */
[----:B------:R-:W5:Y:S04]  /*4130*/  LDL R5, [R1+0x4] ;  /* 0x0000040001057983 */ /* 0x000f680000100800 */
[----:B------:R-:W3:Y:S04]  /*4140*/  LDL R6, [R1+0x8] ;  /* 0x0000080001067983 */ /* 0x000ee80000100800 */
[----:B------:R-:W2:Y:S04]  /*4150*/  LDL R7, [R1+0xc] ;  /* 0x00000c0001077983 */ /* 0x000ea80000100800 */
        /* <DEDUP_REMOVED lines=100> */
[----:B------:R0:W-:Y:S04]  /*47a0*/  STL [R1+0x4c4], R131 ;  /* 0x0004c48301007387 */ /* 0x0001e80000100800 */
[----:B0-----:R-:W2:Y:S04]  /*47b0*/  LDL R131, [R1+0x1a0] ;  /* 0x0001a00001837983 */ /* 0x001ea80000100800 */
        /* <DEDUP_REMOVED lines=39> */
[----:B0-----:R-:W2:Y:S01]  /*4a30*/  LDL R151, [R1+0x1f0] ;  /* 0x0001f00001977983 */ /* 0x001ea20000100800 */
[----:B------:R-:W-:-:S01]  /*4a40*/  FADD R3, RZ, R3 ;  /* 0x00000003ff037221 */ /* 0x000fc20000000000 */
[----:B------:R-:W-:Y:S01]  /*4a50*/  FADD R2, RZ, R2 ;  /* 0x00000002ff027221 */ /* 0x000fe20000000000 */
[----:B----4-:R-:W-:-:S01]  /*4a60*/  FADD R4, RZ, R4 ;  /* 0x00000004ff047221 */ /* 0x010fc20000000000 */
[----:B-----5:R-:W-:Y:S01]  /*4a70*/  FADD R5, RZ, R5 ;  /* 0x00000005ff057221 */ /* 0x020fe20000000000 */
[----:B---3--:R-:W-:-:S01]  /*4a80*/  FADD R6, RZ, R6 ;  /* 0x00000006ff067221 */ /* 0x008fc20000000000 */
[----:B--2---:R-:W-:Y:S01]  /*4a90*/  FADD R7, RZ, R7 ;  /* 0x00000007ff077221 */ /* 0x004fe20000000000 */
[----:B------:R-:W-:-:S01]  /*4aa0*/  FADD R8, RZ, R8 ;  /* 0x00000008ff087221 */ /* 0x000fc20000000000 */
[----:B------:R-:W-:Y:S01]  /*4ab0*/  FADD R9, RZ, R9 ;  /* 0x00000009ff097221 */ /* 0x000fe20000000000 */
        /* <DEDUP_REMOVED lines=13> */
[----:B------:R-:W2:Y:S01]  /*4b90*/  LDL.LU R131, [R1+0x4c4] ;  /* 0x0004c40001837983 */ /* 0x000ea20000300800 */
        /* <DEDUP_REMOVED lines=13> */
[----:B------:R-:W3:Y:S01]  /*4c70*/  LDL.LU R132, [R1+0x4c0] ;  /* 0x0004c00001847983 */ /* 0x000ee20000300800 */
        /* <DEDUP_REMOVED lines=16> */
[----:B------:R0:W-:Y:S01]  /*4d80*/  STL [R1+0x200], R133 ;  /* 0x0002008501007387 */ /* 0x0001e20000100800 */
        /* <DEDUP_REMOVED lines=9> */
[----:B0-----:R-:W4:Y:S01]  /*4e20*/  LDL.LU R133, [R1+0x4bc] ;  /* 0x0004bc0001857983 */ /* 0x001f220000300800 */
[----:B------:R-:W-:-:S01]  /*4e30*/  FADD R185, RZ, R185 ;  /* 0x000000b9ffb97221 */ /* 0x000fc20000000000 */
[----:B------:R-:W-:Y:S01]  /*4e40*/  FADD R186, RZ, R186 ;  /* 0x000000baffba7221 */ /* 0x000fe20000000000 */
[----:B------:R-:W-:-:S01]  /*4e50*/  FADD R187, RZ, R187 ;  /* 0x000000bbffbb7221 */ /* 0x000fc20000000000 */
        /* <DEDUP_REMOVED lines=10> */
[----:B0-----:R-:W5:Y:S01]  /*4f00*/  LDL.LU R134, [R1+0x4b8] ;  /* 0x0004b80001867983 */ /* 0x001f620000300800 */
        /* <DEDUP_REMOVED lines=51> */
[----:B0-----:R-:W5:Y:S04]  /*5240*/  LDL.LU R138, [R1+0x4a8] ;  /* 0x0004a800018a7983 */ /* 0x001f680000300800 */
[----:B------:R0:W-:Y:S01]  /*5250*/  STL [R1+0x218], R139 ;  /* 0x0002188b01007387 */ /* 0x0001e20000100800 */
[----:B------:R-:W-:-:S03]  /*5260*/  FADD R140, RZ, R140 ;  /* 0x0000008cff8c7221 */ /* 0x000fc60000000000 */
        /* <DEDUP_REMOVED lines=34> */
[----:B------:R0:W-:Y:S04]  /*5490*/  STL [R1+0x248], R151 ;  /* 0x0002489701007387 */ /* 0x0001e80000100800 */
[----:B0-----:R-:W5:Y:S04]  /*54a0*/  LDL.LU R151, [R1+0x474] ;  /* 0x0004740001977983 */ /* 0x001f680000300800 */
[----:B------:R0:W-:Y:S04]  /*54b0*/  STL [R1+0x24c], R3 ;  /* 0x00024c0301007387 */ /* 0x0001e80000100800 */
[----:B------:R1:W-:Y:S01]  /*54c0*/  STL [R1+0x250], R2 ;  /* 0x0002500201007387 */ /* 0x0003e20000100800 */
[----:B0-----:R-:W-:-:S01]  /*54d0*/  FADD R3, RZ, R0 ;  /* 0x00000000ff037221 */ /* 0x001fc20000000000 */
[----:B------:R-:W-:Y:S01]  /*54e0*/  FADD R0, RZ, R25 ;  /* 0x00000019ff007221 */ /* 0x000fe20000000000 */
[----:B-1----:R-:W-:-:S03]  /*54f0*/  FADD R2, RZ, R24 ;  /* 0x00000018ff027221 */ /* 0x002fc60000000000 */
[----:B------:R0:W-:Y:S04]  /*5500*/  STL [R1+0x254], R3 ;  /* 0x0002540301007387 */ /* 0x0001e80000100800 */
[----:B------:R1:W-:Y:S04]  /*5510*/  STL [R1+0x258], R2 ;  /* 0x0002580201007387 */ /* 0x0003e80000100800 */
[----:B------:R2:W-:Y:S01]  /*5520*/  STL [R1+0x25c], R0 ;  /* 0x00025c0001007387 */ /* 0x0005e20000100800 */
[----:B0-----:R-:W-:-:S01]  /*5530*/  FADD R3, RZ, R26 ;  /* 0x0000001aff037221 */ /* 0x001fc20000000000 */
[----:B-1----:R-:W-:-:S04]  /*5540*/  FADD R2, RZ, R27 ;  /* 0x0000001bff027221 */ /* 0x002fc80000000000 */
[----:B------:R0:W-:Y:S01]  /*5550*/  STL [R1+0x260], R3 ;  /* 0x0002600301007387 */ /* 0x0001e20000100800 */
[----:B--2---:R-:W-:-:S03]  /*5560*/  FADD R0, RZ, R28 ;  /* 0x0000001cff007221 */ /* 0x004fc60000000000 */
        /* <DEDUP_REMOVED lines=207> */
[----:B---3--:R-:W-:-:S04]  /*6260*/  FADD R2, RZ, R132 ;  /* 0x00000084ff027221 */ /* 0x008fc80000000000 */
[----:B------:R5:W-:Y:S01]  /*6270*/  STL [R1+0x404], R3 ;  /* 0x0004040301007387 */ /* 0x000be20000100800 */
[----:B----4-:R-:W-:-:S03]  /*6280*/  FADD R0, RZ, R133 ;  /* 0x00000085ff007221 */ /* 0x010fc60000000000 */
[----:B------:R0:W-:Y:S04]  /*6290*/  STL [R1+0x408], R2 ;  /* 0x0004080201007387 */ /* 0x0001e80000100800 */
[----:B------:R1:W-:Y:S01]  /*62a0*/  STL [R1+0x40c], R0 ;  /* 0x00040c0001007387 */ /* 0x0003e20000100800 */
[----:B-----5:R-:W-:-:S01]  /*62b0*/  FADD R3, RZ, R134 ;  /* 0x00000086ff037221 */ /* 0x020fc20000000000 */
[----:B0-----:R-:W-:-:S04]  /*62c0*/  FADD R2, RZ, R135 ;  /* 0x00000087ff027221 */ /* 0x001fc80000000000 */
[----:B------:R0:W-:Y:S01]  /*62d0*/  STL [R1+0x410], R3 ;  /* 0x0004100301007387 */ /* 0x0001e20000100800 */
[----:B-1----:R-:W-:-:S03]  /*62e0*/  FADD R0, RZ, R136 ;  /* 0x00000088ff007221 */ /* 0x002fc60000000000 */
        /* <DEDUP_REMOVED lines=32> */
[----:B------:R-:W-:-:S05]  /*64f0*/  UMOV UR6, URZ ;  /* 0x0000003f00067c82 */ /* 0x000fca0008000000 */
.L_x_23:
[----:B------:R-:W-:-:S04]  /*6500*/  UIADD3 UR14, UR5, 0x1, URZ ;  /* 0x00000001050e7890 */ /* 0x000fc8000fffe03f */
[----:B------:R-:W-:-:S04]  /*6510*/  UISETP.NE.AND UP0, UPT, UR14, 0xe, UPT ;  /* 0x0000000e0e00788c */ /* 0x000fc8000bf05270 */
[----:B------:R-:W-:Y:S02]  /*6520*/  USEL UR8, URZ, 0x1, UP0 ;  /* 0x000000013f087887 */ /* 0x000fe40008000000 */
[----:B------:R-:W-:Y:S02]  /*6530*/  USEL UR14, UR14, URZ, UP0 ;  /* 0x0000003f0e0e7287 */ /* 0x000fe40008000000 */
[----:B------:R-:W-:-:S06]  /*6540*/  ULOP3.LUT UR8, UR4, UR8, URZ, 0x3c, !UPT ;  /* 0x0000000804087292 */ /* 0x000fcc000f8e3c3f */
[----:B0-----:R-:W-:Y:S01]  /*6550*/  IMAD.U32 R0, RZ, RZ, UR8 ;  /* 0x00000008ff007e24 */ /* 0x001fe2000f8e00ff */
[----:B------:R-:W-:-:S06]  /*6560*/  UMOV UR8, 0x1 ;  /* 0x0000000100087882 */ /* 0x000fcc0000000000 */
.L_x_18:
[----:B------:R-:W-:-:S04]  /*6570*/  UISETP.LT.AND UP0, UPT, UR9, 0x1, UPT ;  /* 0x000000010900788c */ /* 0x000fc8000bf01270 */
[----:B------:R-:W-:-:S04]  /*6580*/  USEL UR15, UR9, 0x1, UP0 ;  /* 0x00000001090f7887 */ /* 0x000fc80008000000 */
[----:B------:R-:W-:-:S04]  /*6590*/  UIADD3 UR15, UR9, -UR15, URZ ;  /* 0x8000000f090f7290 */ /* 0x000fc8000fffe03f */
[----:B------:R-:W-:-:S06]  /*65a0*/  UISETP.GE.AND UP0, UPT, UR15, 0x1, UPT ;  /* 0x000000010f00788c */ /* 0x000fcc000bf06270 */
[----:B------:R-:W-:-:S13]  /*65b0*/  PLOP3.LUT P1, PT, PT, PT, UP0, 0x80, 0x0 ;  /* 0x000000000000781c */ /* 0x000fda0003f2f008 */
[----:B------:R-:W-:Y:S05]  /*65c0*/  @!P1 BRA `(.L_x_24) ;  /* 0x0000004c00a49947 */ /* 0x000fea0003800000 */
[----:B------:R-:W-:Y:S01]  /*65d0*/  IMAD.U32 R2, RZ, RZ, UR15 ;  /* 0x0000000fff027e24 */ /* 0x000fe2000f8e00ff */
[----:B------:R-:W-:Y:S01]  /*65e0*/  UMOV UR25, UR5 ;  /* 0x0000000500197c82 */ /* 0x000fe20008000000 */
[----:B------:R-:W-:-:S05]  /*65f0*/  ULDC UR26, c[0x0][0x50c] ;  /* 0x00014300001a7ab9 */ /* 0x000fca0000000800 */
.L_x_32:
[----:B------:R-:W-:-:S06]  /*6600*/  UISETP.NE.AND UP0, UPT, UR24, 0x3, UPT ;  /* 0x000000031800788c */ /* 0x000fcc000bf05270 */
[----:B------:R-:W-:-:S13]  /*6610*/  PLOP3.LUT P2, PT, PT, PT, UP0, 0x80, 0x0 ;  /* 0x000000000000781c */ /* 0x000fda0003f4f008 */
[----:B0-----:R-:W-:Y:S05]  /*6620*/  @!P2 BRA `(.L_x_25) ;  /* 0x000000000004a947 */ /* 0x001fea0003800000 */
[----:B------:R-:W-:Y:S01]  /*6630*/  BPT.TRAP 0x1 ;  /* 0x000000040000795c */ /* 0x000fe20000300000 */
.L_x_25:
[----:B------:R-:W0:Y:S01]  /*6640*/  S2UR UR15, SR_CgaCtaId ;  /* 0x00000000000f79c3 */ /* 0x000e220000008800 */
[----:B------:R-:W-:Y:S01]  /*6650*/  UMOV UR11, 0x400 ;  /* 0x00000400000b7882 */ /* 0x000fe20000000000 */
[----:B------:R-:W-:Y:S01]  /*6660*/  SHF.L.U32 R3, R0, 0x1f, RZ ;  /* 0x0000001f00037819 */ /* 0x000fe200000006ff */
[----:B0-----:R-:W-:-:S04]  /*6670*/  ULEA UR11, UR15, UR11, 0x18 ;  /* 0x0000000b0f0b7291 */ /* 0x001fc8000f8ec03f */
[----:B------:R-:W-:-:S09]  /*6680*/  ULEA UR15, UR14, UR11, 0x3 ;  /* 0x0000000b0e0f7291 */ /* 0x000fd2000f8e183f */
[----:B------:R0:W4:Y:S01]  /*6690*/  SYNCS.PHASECHK.TRANS64.TRYWAIT P1, [UR15], R3 ;  /* 0x00000003ff0075a7 */ /* 0x000122000802014f */
[----:B------:R-:W-:Y:S05]  /*66a0*/  @!P2 BRA `(.L_x_26) ;  /* 0x000000000004a947 */ /* 0x000fea0003800000 */
[----:B------:R-:W-:Y:S01]  /*66b0*/  BPT.TRAP 0x1 ;  /* 0x000000040000795c */ /* 0x000fe20000300000 */
.L_x_26:
[----:B----4-:R-:W-:Y:S05]  /*66c0*/  @P1 BRA `(.L_x_27) ;  /* 0x0000000000081947 */ /* 0x010fea0003800000 */
[----:B------:R-:W4:Y:S02]  /*66d0*/  SYNCS.PHASECHK.TRANS64.TRYWAIT P1, [UR15], R3 ;  /* 0x00000003ff0075a7 */ /* 0x000f24000802014f */
[----:B----4-:R-:W-:Y:S05]  /*66e0*/  @!P1 BRA `(.L_x_28) ;  /* 0x000001d400549947 */ /* 0x010fea0003800000 */
.L_x_27:
        /* <DEDUP_REMOVED lines=64> */
[----:B----4-:R-:W4:Y:S04]  /*6af0*/  LDL.LU.64 R108, [R1] ;  /* 0x00000000016c7983 */ /* 0x010f280000300a00 */
[----:B------:R-:W4:Y:S04]  /*6b00*/  LDL.LU.64 R110, [R1+0x8] ;  /* 0x00000800016e7983 */ /* 0x000f280000300a00 */
        /* <DEDUP_REMOVED lines=61> */
[----:B------:R-:W4:Y:S01]  /*6ee0*/  LDL.LU.64 R234, [R1+0x1f8] ;  /* 0x0001f80001ea7983 */ /* 0x000f220000300a00 */
[----:B------:R-:W-:-:S02]  /*6ef0*/  UIADD3 UR15, UR11, 0x1c200, URZ ;  /* 0x0001c2000b0f7890 */ /* 0x000fc4000fffe03f */
[----:B------:R-:W-:Y:S02]  /*6f00*/  UISETP.NE.AND UP0, UPT, UR7, URZ, UPT ;  /* 0x0000003f0700728c */ /* 0x000fe4000bf05270 */
[----:B------:R-:W-:Y:S02]  /*6f10*/  USHF.R.U32.HI UR15, URZ, 0x4, UR15 ;  /* 0x000000043f0f7899 */ /* 0x000fe4000801160f */
[----:B------:R-:W-:Y:S02]  /*6f20*/  USEL UR8, UR8, URZ, !UP0 ;  /* 0x0000003f08087287 */ /* 0x000fe4000c000000 */
[----:B------:R-:W-:Y:S02]  /*6f30*/  ULOP3.LUT UR15, UR15, 0x3fff, URZ, 0xc0, !UPT ;  /* 0x00003fff0f0f7892 */ /* 0x000fe4000f8ec03f */
[----:B------:R-:W-:Y:S02]  /*6f40*/  ULOP3.LUT UR16, UR12, 0x10000, URZ, 0xfc, !UPT ;  /* 0x000100000c107892 */ /* 0x000fe4000f8efc3f */
[----:B------:R-:W-:-:S02]  /*6f50*/  ULOP3.LUT UR15, UR15, 0x10000, URZ, 0xfc, !UPT ;  /* 0x000100000f0f7892 */ /* 0x000fc4000f8efc3f */
[----:B------:R-:W-:Y:S02]  /*6f60*/  UISETP.NE.U32.AND UP0, UPT, UR8, URZ, UPT ;  /* 0x0000003f0800728c */ /* 0x000fe4000bf05070 */
[----:B------:R-:W-:Y:S02]  /*6f70*/  ULEA UR16, UR14, UR16, 0x9 ;  /* 0x000000100e107291 */ /* 0x000fe4000f8e483f */
[----:B------:R-:W-:Y:S01]  /*6f80*/  ULEA UR18, UR14, UR15, 0x9 ;  /* 0x0000000f0e127291 */ /* 0x000fe2000f8e483f */
[----:B------:R-:W-:Y:S01]  /*6f90*/  UMOV UR17, 0xc0000010 ;  /* 0xc000001000117882 */ /* 0x000fe20000000000 */
[----:B------:R-:W-:Y:S01]  /*6fa0*/  UMOV UR19, 0xc0000010 ;  /* 0xc000001000137882 */ /* 0x000fe20000000000 */
[----:B----4-:R-:W-:-:S06]  /*6fb0*/  WARPGROUP.ARRIVE ;  /* 0x00000000000079c5 */ /* 0x010fcc0000000000 */
[----:B------:R-:W-:Y:S03]  /*6fc0*/  QGMMA.64x256x32.F32.E4M3.E4M3 R108, gdesc[UR16], R108, UP0, gsb0 ;  /* 0x03e00000106c79f3 */ /* 0x000fe6000b80086c */
[----:B------:R-:W-:Y:S02]  /*6fd0*/  WARPGROUP.DEPBAR.LE gsb0, 0x0 ;  /* 0x00008000000079c5 */ /* 0x000fe40000010000 */
[----:B------:R-:W-:Y:S01]  /*6fe0*/  STL.64 [R1], R108 ;  /* 0x0000006c01007387 */ /* 0x000fe20000100a00 */
[----:B0-----:R-:W-:-:S03]  /*6ff0*/  IMAD.MOV.U32 R3, RZ, RZ, R108 ;  /* 0x000000ffff037224 */ /* 0x001fc600078e006c */
        /* <DEDUP_REMOVED lines=63> */
[----:B0-----:R0:W5:Y:S04]  /*73f0*/  LDL.LU.64 R234, [R1+0x670] ;  /* 0x0006700001ea7983 */ /* 0x0011680000300a00 */
[----:B------:R0:W5:Y:S04]  /*7400*/  LDL.LU.64 R232, [R1+0x668] ;  /* 0x0006680001e87983 */ /* 0x0001680000300a00 */
        /* <DEDUP_REMOVED lines=62> */
[----:B------:R-:W-:Y:S01]  /*77f0*/  UIADD3 UR16, UR16, 0x100, URZ ;  /* 0x0000010010107890 */ /* 0x000fe2000fffe03f */
[----:B------:R-:W-:Y:S01]  /*7800*/  UMOV UR17, 0xc0000010 ;  /* 0xc000001000117882 */ /* 0x000fe20000000000 */
[----:B------:R-:W-:Y:S01]  /*7810*/  UIADD3 UR6, UR6, 0x1, URZ ;  /* 0x0000000106067890 */ /* 0x000fe2000fffe03f */
[----:B----4-:R-:W-:-:S06]  /*7820*/  WARPGROUP.ARRIVE ;  /* 0x00000000000079c5 */ /* 0x010fcc0000000000 */
[----:B------:R-:W-:Y:S01]  /*7830*/  QGMMA.64x256x32.F32.E4M3.E4M3 R24, gdesc[UR16], R24, UP0, gsb0 ;  /* 0x03e00000101879f3 */ /* 0x000fe2000b800818 */
[----:B------:R-:W-:-:S04]  /*7840*/  UISETP.NE.AND UP0, UPT, UR6, UR26, UPT ;  /* 0x0000001a0600728c */ /* 0x000fc8000bf05270 */
[----:B------:R-:W-:-:S06]  /*7850*/  USEL UR7, URZ, 0x1, UP0 ;  /* 0x000000013f077887 */ /* 0x000fcc0008000000 */
[----:B------:R-:W-:Y:S01]  /*7860*/  ISETP.NE.AND P1, PT, RZ, UR7, PT ;  /* 0x00000007ff007c0c */ /* 0x000fe2000bf25270 */
[----:B------:R-:W-:-:S12]  /*7870*/  WARPGROUP.DEPBAR.LE gsb0, 0x0 ;  /* 0x00008000000079c5 */ /* 0x000fd80000010000 */
[----:B0-----:R-:W-:Y:S05]  /*7880*/  @!P1 BRA `(.L_x_29) ;  /* 0x00000038008c9947 */ /* 0x001fea0003800000 */
[----:B------:R0:W-:Y:S04]  /*7890*/  STL [R1+0x65c], R31 ;  /* 0x00065c1f01007387 */ /* 0x0001e80000100800 */
[----:B------:R4:W-:Y:S01]  /*78a0*/  STL [R1+0x658], R32 ;  /* 0x0006582001007387 */ /* 0x0009e20000100800 */
[----:B0-----:R-:W-:-:S03]  /*78b0*/  IMAD.MOV.U32 R31, RZ, RZ, R3 ;  /* 0x000000ffff1f7224 */ /* 0x001fc600078e0003 */
[----:B----4-:R-:W4:Y:S04]  /*78c0*/  LDL R32, [R1+0x4] ;  /* 0x0000040001207983 */ /* 0x010f280000100800 */
[----:B------:R0:W-:Y:S04]  /*78d0*/  STL [R1+0x654], R33 ;  /* 0x0006542101007387 */ /* 0x0001e80000100800 */
[----:B0-----:R-:W2:Y:S04]  /*78e0*/  LDL R33, [R1+0x8] ;  /* 0x0000080001217983 */ /* 0x001ea80000100800 */
[----:B------:R0:W-:Y:S04]  /*78f0*/  STL [R1+0x650], R34 ;  /* 0x0006502201007387 */ /* 0x0001e80000100800 */
[----:B0-----:R-:W3:Y:S04]  /*7900*/  LDL R34, [R1+0xc] ;  /* 0x00000c0001227983 */ /* 0x001ee80000100800 */
        /* <DEDUP_REMOVED lines=175> */
[----:B0-----:R-:W3:Y:S04]  /*8400*/  LDL.LU R122, [R1+0x200] ;  /* 0x00020000017a7983 */ /* 0x001ee80000300800 */
        /* <DEDUP_REMOVED lines=14> */
[----:B------:R-:W3:Y:S04]  /*84f0*/  LDL.LU R3, [R1+0x234] ;  /* 0x0002340001037983 */ /* 0x000ee80000300800 */
        /* <DEDUP_REMOVED lines=46> */
[----:B-----5:R0:W-:Y:S04]  /*87e0*/  STL [R1+0x474], R0 ;  /* 0x0004740001007387 */ /* 0x0201e80000100800 */
[----:B0-----:R-:W3:Y:S01]  /*87f0*/  LDL R0, [R1+0x168] ;  /* 0x0001680001007983 */ /* 0x001ee20000100800 */
[----:B------:R-:W-:-:S01]  /*8800*/  FADD R4, R31, R4 ;  /* 0x000000041f047221 */ /* 0x000fc20000000000 */
[----:B----4-:R-:W-:Y:S01]  /*8810*/  FADD R5, R32, R5 ;  /* 0x0000000520057221 */ /* 0x010fe20000000000 */
[----:B--2---:R-:W-:-:S01]  /*8820*/  FADD R6, R33, R6 ;  /* 0x0000000621067221 */ /* 0x004fc20000000000 */
[----:B------:R-:W2:Y:S01]  /*8830*/  LDL.LU R31, [R1+0x65c] ;  /* 0x00065c00011f7983 */ /* 0x000ea20000300800 */
[----:B---3--:R-:W-:-:S01]  /*8840*/  FADD R7, R34, R7 ;  /* 0x0000000722077221 */ /* 0x008fc20000000000 */
[----:B------:R-:W-:-:S02]  /*8850*/  FADD R8, R35, R8 ;  /* 0x0000000823087221 */ /* 0x000fc40000000000 */
[----:B------:R-:W3:Y:S01]  /*8860*/  LDL.LU R32, [R1+0x658] ;  /* 0x0006580001207983 */ /* 0x000ee20000300800 */
[----:B------:R-:W-:-:S03]  /*8870*/  FADD R9, R36, R9 ;  /* 0x0000000924097221 */ /* 0x000fc60000000000 */
[----:B------:R-:W4:Y:S01]  /*8880*/  LDL.LU R33, [R1+0x654] ;  /* 0x0006540001217983 */ /* 0x000f220000300800 */
        /* <DEDUP_REMOVED lines=160> */
[----:B------:R-:W-:-:S01]  /*9290*/  FADD R218, R117, R218 ;  /* 0x000000da75da7221 */ /* 0x000fc20000000000 */
[----:B------:R-:W-:Y:S02]  /*92a0*/  FADD R122, R124, R122 ;  /* 0x0000007a7c7a7221 */ /* 0x000fe40000000000 */
[----:B------:R-:W4:Y:S01]  /*92b0*/  LDL.LU R114, [R1+0x510] ;  /* 0x0005100001727983 */ /* 0x000f220000300800 */
[----:B------:R-:W-:-:S03]  /*92c0*/  FADD R219, R118, R219 ;  /* 0x000000db76db7221 */ /* 0x000fc60000000000 */
[----:B------:R-:W4:Y:S01]  /*92d0*/  LDL.LU R115, [R1+0x50c] ;  /* 0x00050c0001737983 */ /* 0x000f220000300800 */
[----:B------:R-:W-:-:S03]  /*92e0*/  FADD R220, R119, R220 ;  /* 0x000000dc77dc7221 */ /* 0x000fc60000000000 */
[----:B------:R-:W4:Y:S01]  /*92f0*/  LDL.LU R116, [R1+0x508] ;  /* 0x0005080001747983 */ /* 0x000f220000300800 */
[----:B------:R-:W-:-:S03]  /*9300*/  FADD R221, R120, R221 ;  /* 0x000000dd78dd7221 */ /* 0x000fc60000000000 */
[----:B------:R-:W4:Y:S04]  /*9310*/  LDL.LU R117, [R1+0x504] ;  /* 0x0005040001757983 */ /* 0x000f280000300800 */
[----:B------:R-:W4:Y:S04]  /*9320*/  LDL.LU R118, [R1+0x500] ;  /* 0x0005000001767983 */ /* 0x000f280000300800 */
[----:B------:R-:W4:Y:S04]  /*9330*/  LDL.LU R119, [R1+0x4fc] ;  /* 0x0004fc0001777983 */ /* 0x000f280000300800 */
[----:B------:R-:W4:Y:S01]  /*9340*/  LDL.LU R120, [R1+0x4f8] ;  /* 0x0004f80001787983 */ /* 0x000f220000300800 */
[----:B------:R-:W-:-:S01]  /*9350*/  FADD R237, R126, R237 ;  /* 0x000000ed7eed7221 */ /* 0x000fc20000000000 */
[----:B------:R-:W-:Y:S01]  /*9360*/  FADD R236, R128, R236 ;  /* 0x000000ec80ec7221 */ /* 0x000fe20000000000 */
[----:B------:R-:W-:-:S01]  /*9370*/  FADD R225, R150, R225 ;  /* 0x000000e196e17221 */ /* 0x000fc20000000000 */
[----:B------:R0:W-:Y:S01]  /*9380*/  STL [R1+0x200], R122 ;  /* 0x0002007a01007387 */ /* 0x0001e20000100800 */
[----:B------:R-:W-:-:S01]  /*9390*/  FADD R228, R146, R228 ;  /* 0x000000e492e47221 */ /* 0x000fc20000000000 */
[----:B------:R-:W-:Y:S01]  /*93a0*/  FADD R230, R143, R230 ;  /* 0x000000e68fe67221 */ /* 0x000fe20000000000 */
[----:B------:R-:W-:-:S01]  /*93b0*/  FADD R231, R141, R231 ;  /* 0x000000e78de77221 */ /* 0x000fc20000000000 */
[----:B------:R-:W-:Y:S01]  /*93c0*/  FADD R223, R2, R223 ;  /* 0x000000df02df7221 */ /* 0x000fe20000000000 */
[----:B------:R-:W-:-:S01]  /*93d0*/  FADD R222, R0, R222 ;  /* 0x000000de00de7221 */ /* 0x000fc20000000000 */
[----:B------:R-:W-:Y:S01]  /*93e0*/  FADD R224, R151, R224 ;  /* 0x000000e097e07221 */ /* 0x000fe20000000000 */
[----:B------:R-:W-:-:S01]  /*93f0*/  FADD R226, R149, R226 ;  /* 0x000000e295e27221 */ /* 0x000fc20000000000 */
[----:B------:R-:W-:Y:S01]  /*9400*/  FADD R227, R147, R227 ;  /* 0x000000e393e37221 */ /* 0x000fe20000000000 */
[----:B------:R-:W-:-:S01]  /*9410*/  FADD R229, R145, R229 ;  /* 0x000000e591e57221 */ /* 0x000fc20000000000 */
[----:B0-----:R-:W2:Y:S01]  /*9420*/  LDL.LU R122, [R1+0x204] ;  /* 0x00020400017a7983 */ /* 0x001ea20000300800 */
[----:B------:R-:W-:-:S01]  /*9430*/  FADD R232, R136, R232 ;  /* 0x000000e888e87221 */ /* 0x000fc20000000000 */
[----:B------:R-:W-:Y:S01]  /*9440*/  FADD R233, R134, R233 ;  /* 0x000000e986e97221 */ /* 0x000fe20000000000 */
[----:B------:R-:W-:-:S01]  /*9450*/  FADD R234, R132, R234 ;  /* 0x000000ea84ea7221 */ /* 0x000fc20000000000 */
[----:B------:R-:W3:Y:S01]  /*9460*/  LDL.LU R124, [R1+0x208] ;  /* 0x00020800017c7983 */ /* 0x000ee20000300800 */
[----:B------:R-:W-:-:S03]  /*9470*/  FADD R235, R130, R235 ;  /* 0x000000eb82eb7221 */ /* 0x000fc60000000000 */
[----:B------:R-:W4:Y:S04]  /*9480*/  LDL.LU R126, [R1+0x20c] ;  /* 0x00020c00017e7983 */ /* 0x000f280000300800 */
[----:B------:R-:W4:Y:S04]  /*9490*/  LDL.LU R128, [R1+0x210] ;  /* 0x0002100001807983 */ /* 0x000f280000300800 */
[----:B------:R-:W4:Y:S04]  /*94a0*/  LDL.LU R150, [R1+0x214] ;  /* 0x0002140001967983 */ /* 0x000f280000300800 */
[----:B------:R-:W4:Y:S04]  /*94b0*/  LDL.LU R146, [R1+0x218] ;  /* 0x0002180001927983 */ /* 0x000f280000300800 */
[----:B------:R-:W4:Y:S04]  /*94c0*/  LDL.LU R143, [R1+0x21c] ;  /* 0x00021c00018f7983 */ /* 0x000f280000300800 */
[----:B------:R-:W4:Y:S04]  /*94d0*/  LDL.LU R141, [R1+0x220] ;  /* 0x00022000018d7983 */ /* 0x000f280000300800 */
[----:B------:R-:W4:Y:S04]  /*94e0*/  LDL.LU R2, [R1+0x224] ;  /* 0x0002240001027983 */ /* 0x000f280000300800 */
[----:B------:R-:W4:Y:S04]  /*94f0*/  LDL.LU R0, [R1+0x228] ;  /* 0x0002280001007983 */ /* 0x000f280000300800 */
[----:B------:R-:W4:Y:S04]  /*9500*/  LDL R130, [R1+0x1e0] ;  /* 0x0001e00001827983 */ /* 0x000f280000100800 */
[----:B------:R-:W4:Y:S04]  /*9510*/  LDL R132, [R1+0x1e4] ;  /* 0x0001e40001847983 */ /* 0x000f280000100800 */
[----:B------:R-:W4:Y:S04]  /*9520*/  LDL R134, [R1+0x1e8] ;  /* 0x0001e80001867983 */ /* 0x000f280000100800 */
[----:B------:R-:W4:Y:S04]  /*9530*/  LDL R136, [R1+0x1ec] ;  /* 0x0001ec0001887983 */ /* 0x000f280000100800 */
[----:B------:R-:W4:Y:S04]  /*9540*/  LDL R151, [R1+0x1f0] ;  /* 0x0001f00001977983 */ /* 0x000f280000100800 */
[----:B------:R-:W4:Y:S04]  /*9550*/  LDL R149, [R1+0x1f4] ;  /* 0x0001f40001957983 */ /* 0x000f280000100800 */
[----:B------:R-:W4:Y:S04]  /*9560*/  LDL R147, [R1+0x1f8] ;  /* 0x0001f80001937983 */ /* 0x000f280000100800 */
[----:B------:R-:W4:Y:S01]  /*9570*/  LDL R145, [R1+0x1fc] ;  /* 0x0001fc0001917983 */ /* 0x000f220000100800 */
[----:B------:R-:W-:-:S01]  /*9580*/  FADD R137, R138, R137 ;  /* 0x000000898a897221 */ /* 0x000fc20000000000 */
[----:B------:R-:W-:Y:S01]  /*9590*/  FADD R133, R135, R133 ;  /* 0x0000008587857221 */ /* 0x000fe20000000000 */
[----:B------:R-:W-:-:S01]  /*95a0*/  FADD R3, R131, R3 ;  /* 0x0000000383037221 */ /* 0x000fc20000000000 */
[----:B--2---:R-:W-:-:S02]  /*95b0*/  FADD R122, R121, R122 ;  /* 0x0000007a797a7221 */ /* 0x004fc40000000000 */
[----:B------:R-:W2:Y:S01]  /*95c0*/  LDL.LU R121, [R1+0x4f4] ;  /* 0x0004f40001797983 */ /* 0x000ea20000300800 */
[----:B---3--:R-:W-:-:S03]  /*95d0*/  FADD R124, R123, R124 ;  /* 0x0000007c7b7c7221 */ /* 0x008fc60000000000 */
[----:B------:R0:W-:Y:S01]  /*95e0*/  STL [R1+0x204], R122 ;  /* 0x0002047a01007387 */ /* 0x0001e20000100800 */
[----:B----4-:R-:W-:-:S01]  /*95f0*/  FADD R126, R125, R126 ;  /* 0x0000007e7d7e7221 */ /* 0x010fc20000000000 */
[----:B------:R-:W-:Y:S02]  /*9600*/  FADD R128, R127, R128 ;  /* 0x000000807f807221 */ /* 0x000fe40000000000 */
[----:B0-----:R-:W3:Y:S04]  /*9610*/  LDL.LU R122, [R1+0x4f0] ;  /* 0x0004f000017a7983 */ /* 0x001ee80000300800 */
[----:B------:R-:W4:Y:S04]  /*9620*/  LDL.LU R123, [R1+0x4ec] ;  /* 0x0004ec00017b7983 */ /* 0x000f280000300800 */
[----:B------:R0:W-:Y:S01]  /*9630*/  STL [R1+0x208], R124 ;  /* 0x0002087c01007387 */ /* 0x0001e20000100800 */
[----:B------:R-:W-:-:S01]  /*9640*/  FADD R150, R129, R150 ;  /* 0x0000009681967221 */ /* 0x000fc20000000000 */
[----:B------:R-:W-:Y:S01]  /*9650*/  FADD R146, R148, R146 ;  /* 0x0000009294927221 */ /* 0x000fe20000000000 */
[----:B------:R-:W-:-:S01]  /*9660*/  FADD R143, R144, R143 ;  /* 0x0000008f908f7221 */ /* 0x000fc20000000000 */
[----:B------:R-:W-:Y:S01]  /*9670*/  FADD R141, R142, R141 ;  /* 0x0000008d8e8d7221 */ /* 0x000fe20000000000 */
[----:B0-----:R-:W4:Y:S04]  /*9680*/  LDL.LU R124, [R1+0x4e8] ;  /* 0x0004e800017c7983 */ /* 0x001f280000300800 */
[----:B------:R-:W4:Y:S04]  /*9690*/  LDL.LU R125, [R1+0x4e4] ;  /* 0x0004e400017d7983 */ /* 0x000f280000300800 */
[----:B------:R0:W-:Y:S01]  /*96a0*/  STL [R1+0x20c], R126 ;  /* 0x00020c7e01007387 */ /* 0x0001e20000100800 */
[----:B------:R-:W-:-:S01]  /*96b0*/  FADD R2, R140, R2 ;  /* 0x000000028c027221 */ /* 0x000fc20000000000 */
[----:B------:R-:W-:-:S02]  /*96c0*/  FADD R0, R139, R0 ;  /* 0x000000008b007221 */ /* 0x000fc40000000000 */
[----:B0-----:R-:W4:Y:S04]  /*96d0*/  LDL.LU R126, [R1+0x4e0] ;  /* 0x0004e000017e7983 */ /* 0x001f280000300800 */
[----:B------:R-:W4:Y:S04]  /*96e0*/  LDL.LU R127, [R1+0x4dc] ;  /* 0x0004dc00017f7983 */ /* 0x000f280000300800 */
[----:B------:R0:W-:Y:S04]  /*96f0*/  STL [R1+0x210], R128 ;  /* 0x0002108001007387 */ /* 0x0001e80000100800 */
[----:B0-----:R-:W4:Y:S04]  /*9700*/  LDL.LU R128, [R1+0x4d8] ;  /* 0x0004d80001807983 */ /* 0x001f280000300800 */
[----:B------:R-:W4:Y:S04]  /*9710*/  LDL.LU R129, [R1+0x4d4] ;  /* 0x0004d40001817983 */ /* 0x000f280000300800 */
[----:B------:R-:W-:Y:S04]  /*9720*/  STL [R1+0x214], R150 ;  /* 0x0002149601007387 */ /* 0x000fe80000100800 */
[----:B------:R-:W-:Y:S04]  /*9730*/  STL [R1+0x218], R146 ;  /* 0x0002189201007387 */ /* 0x000fe80000100800 */
[----:B------:R-:W-:Y:S04]  /*9740*/  STL [R1+0x21c], R143 ;  /* 0x00021c8f01007387 */ /* 0x000fe80000100800 */
[----:B------:R-:W-:Y:S04]  /*9750*/  STL [R1+0x220], R141 ;  /* 0x0002208d01007387 */ /* 0x000fe80000100800 */
[----:B------:R-:W-:Y:S04]  /*9760*/  STL [R1+0x224], R2 ;  /* 0x0002240201007387 */ /* 0x000fe80000100800 */
[----:B------:R-:W-:Y:S04]  /*9770*/  STL [R1+0x228], R0 ;  /* 0x0002280001007387 */ /* 0x000fe80000100800 */
[----:B------:R-:W2:Y:S04]  /*9780*/  LDL.LU R131, [R1+0x238] ;  /* 0x0002380001837983 */ /* 0x000ea80000300800 */
[----:B------:R-:W-:Y:S04]  /*9790*/  STL [R1+0x22c], R137 ;  /* 0x00022c8901007387 */ /* 0x000fe80000100800 */
[----:B------:R0:W-:Y:S04]  /*97a0*/  STL [R1+0x230], R133 ;  /* 0x0002308501007387 */ /* 0x0001e80000100800 */
[----:B0-----:R-:W3:Y:S04]  /*97b0*/  LDL.LU R133, [R1+0x23c] ;  /* 0x00023c0001857983 */ /* 0x001ee80000300800 */
[----:B------:R-:W4:Y:S04]  /*97c0*/  LDL.LU R135, [R1+0x240] ;  /* 0x0002400001877983 */ /* 0x000f280000300800 */
[----:B------:R0:W-:Y:S04]  /*97d0*/  STL [R1+0x234], R3 ;  /* 0x0002340301007387 */ /* 0x0001e80000100800 */
        /* <DEDUP_REMOVED lines=11> */
[----:B0-----:R-:W4:Y:S04]  /*9890*/  LDL.LU R3, [R1+0x270] ;  /* 0x0002700001037983 */ /* 0x001f280000300800 */
[----:B------:R-:W4:Y:S04]  /*98a0*/  LDL.LU R2, [R1+0x274] ;  /* 0x0002740001027983 */ /* 0x000f280000300800 */
[----:B------:R-:W4:Y:S01]  /*98b0*/  LDL.LU R0, [R1+0x278] ;  /* 0x0002780001007983 */ /* 0x000f220000300800 */
[----:B--2---:R-:W-:-:S03]  /*98c0*/  FADD R131, R130, R131 ;  /* 0x0000008382837221 */ /* 0x004fc60000000000 */
[----:B------:R-:W2:Y:S04]  /*98d0*/  LDL.LU R130, [R1+0x4d0] ;  /* 0x0004d00001827983 */ /* 0x000ea80000300800 */
[----:B------:R0:W-:Y:S04]  /*98e0*/  STL [R1+0x238], R131 ;  /* 0x0002388301007387 */ /* 0x0001e80000100800 */
[----:B0-----:R-:W2:Y:S01]  /*98f0*/  LDL.LU R131, [R1+0x4cc] ;  /* 0x0004cc0001837983 */ /* 0x001ea20000300800 */
[----:B---3--:R-:W-:-:S03]  /*9900*/  FADD R133, R132, R133 ;  /* 0x0000008584857221 */ /* 0x008fc60000000000 */
[----:B------:R-:W3:Y:S01]  /*9910*/  LDL.LU R132, [R1+0x4c8] ;  /* 0x0004c80001847983 */ /* 0x000ee20000300800 */
[----:B----4-:R-:W-:-:S03]  /*9920*/  FADD R135, R134, R135 ;  /* 0x0000008786877221 */ /* 0x010fc60000000000 */
[----:B------:R0:W-:Y:S01]  /*9930*/  STL [R1+0x23c], R133 ;  /* 0x00023c8501007387 */ /* 0x0001e20000100800 */
[----:B------:R-:W-:-:S03]  /*9940*/  FADD R137, R136, R137 ;  /* 0x0000008988897221 */ /* 0x000fc60000000000 */
[----:B0-----:R-:W4:Y:S01]  /*9950*/  LDL.LU R133, [R1+0x4c4] ;  /* 0x0004c40001857983 */ /* 0x001f220000300800 */
[----:B------:R-:W-:-:S03]  /*9960*/  FADD R150, R151, R150 ;  /* 0x0000009697967221 */ /* 0x000fc60000000000 */
[----:B------:R-:W4:Y:S01]  /*9970*/  LDL.LU R134, [R1+0x4c0] ;  /* 0x0004c00001867983 */ /* 0x000f220000300800 */
[----:B------:R-:W-:-:S03]  /*9980*/  FADD R148, R149, R148 ;  /* 0x0000009495947221 */ /* 0x000fc60000000000 */
[----:B------:R0:W-:Y:S01]  /*9990*/  STL [R1+0x240], R135 ;  /* 0x0002408701007387 */ /* 0x0001e20000100800 */
[----:B------:R-:W-:-:S01]  /*99a0*/  FADD R146, R147, R146 ;  /* 0x0000009293927221 */ /* 0x000fc20000000000 */
[----:B------:R-:W-:Y:S02]  /*99b0*/  FADD R144, R145, R144 ;  /* 0x0000009091907221 */ /* 0x000fe40000000000 */
[----:B0-----:R-:W4:Y:S01]  /*99c0*/  LDL.LU R135, [R1+0x4bc] ;  /* 0x0004bc0001877983 */ /* 0x001f220000300800 */
[----:B------:R-:W-:-:S03]  /*99d0*/  FADD R143, R24, R143 ;  /* 0x0000008f188f7221 */ /* 0x000fc60000000000 */
[----:B------:R-:W4:Y:S01]  /*99e0*/  LDL.LU R136, [R1+0x4b8] ;  /* 0x0004b80001887983 */ /* 0x000f220000300800 */
[----:B------:R-:W-:-:S03]  /*99f0*/  FADD R142, R25, R142 ;  /* 0x0000008e198e7221 */ /* 0x000fc60000000000 */
[----:B------:R0:W-:Y:S01]  /*9a00*/  STL [R1+0x244], R137 ;  /* 0x0002448901007387 */ /* 0x0001e20000100800 */
[----:B------:R-:W-:-:S01]  /*9a10*/  FADD R141, R26, R141 ;  /* 0x0000008d1a8d7221 */ /* 0x000fc20000000000 */
[----:B------:R-:W-:Y:S01]  /*9a20*/  FADD R140, R27, R140 ;  /* 0x0000008c1b8c7221 */ /* 0x000fe20000000000 */
[----:B------:R-:W-:-:S01]  /*9a30*/  FADD R139, R28, R139 ;  /* 0x0000008b1c8b7221 */ /* 0x000fc20000000000 */
[----:B0-----:R-:W4:Y:S04]  /*9a40*/  LDL.LU R137, [R1+0x4b4] ;  /* 0x0004b40001897983 */ /* 0x001f280000300800 */
[----:B------:R0:W-:Y:S01]  /*9a50*/  STL [R1+0x248], R150 ;  /* 0x0002489601007387 */ /* 0x0001e20000100800 */
[----:B------:R-:W-:-:S03]  /*9a60*/  FADD R138, R29, R138 ;  /* 0x0000008a1d8a7221 */ /* 0x000fc60000000000 */
[----:B------:R1:W-:Y:S04]  /*9a70*/  STL [R1+0x24c], R148 ;  /* 0x00024c9401007387 */ /* 0x0003e80000100800 */
        /* <DEDUP_REMOVED lines=9> */
[----:B------:R1:W-:Y:S04]  /*9b10*/  STL [R1+0x268], R139 ;  /* 0x0002688b01007387 */ /* 0x0003e80000100800 */
[----:B------:R1:W-:Y:S04]  /*9b20*/  STL [R1+0x26c], R138 ;  /* 0x00026c8a01007387 */ /* 0x0003e80000100800 */
[----:B------:R-:W2:Y:S04]  /*9b30*/  LDL.LU R151, [R1+0x27c] ;  /* 0x00027c0001977983 */ /* 0x000ea80000300800 */
[----:B------:R1:W-:Y:S04]  /*9b40*/  STL [R1+0x270], R3 ;  /* 0x0002700301007387 */ /* 0x0003e80000100800 */
[----:B0-----:R-:W3:Y:S04]  /*9b50*/  LDL.LU R150, [R1+0x280] ;  /* 0x0002800001967983 */ /* 0x001ee80000300800 */
[----:B------:R0:W-:Y:S04]  /*9b60*/  STL [R1+0x274], R2 ;  /* 0x0002740201007387 */ /* 0x0001e80000100800 */
[----:B------:R-:W4:Y:S04]  /*9b70*/  LDL.LU R149, [R1+0x284] ;  /* 0x0002840001957983 */ /* 0x000f280000300800 */
[----:B------:R0:W-:Y:S04]  /*9b80*/  STL [R1+0x278], R0 ;  /* 0x0002780001007387 */ /* 0x0001e80000100800 */
[----:B-1----:R-:W4:Y:S04]  /*9b90*/  LDL.LU R148, [R1+0x288] ;  /* 0x0002880001947983 */ /* 0x002f280000300800 */
        /* <DEDUP_REMOVED lines=12> */
[----:B------:R-:W4:Y:S01]  /*9c60*/  LDL.LU R0, [R1+0x2bc] ;  /* 0x0002bc0001007983 */ /* 0x000f220000300800 */
[----:B--2---:R-:W-:-:S01]  /*9c70*/  FADD R151, R33, R151 ;  /* 0x0000009721977221 */ /* 0x004fc20000000000 */
[----:B---3--:R-:W-:-:S04]  /*9c80*/  FADD R150, R34, R150 ;  /* 0x0000009622967221 */ /* 0x008fc80000000000 */
[----:B------:R0:W-:Y:S01]  /*9c90*/  STL [R1+0x27c], R151 ;  /* 0x00027c9701007387 */ /* 0x0001e20000100800 */
[----:B----4-:R-:W-:-:S03]  /*9ca0*/  FADD R149, R35, R149 ;  /* 0x0000009523957221 */ /* 0x010fc60000000000 */
[----:B------:R1:W-:Y:S01]  /*9cb0*/  STL [R1+0x280], R150 ;  /* 0x0002809601007387 */ /* 0x0003e20000100800 */
[----:B------:R-:W-:-:S03]  /*9cc0*/  FADD R148, R36, R148 ;  /* 0x0000009424947221 */ /* 0x000fc60000000000 */
        /* <DEDUP_REMOVED lines=24> */
[----:B0-----:R-:W4:Y:S01]  /*9e50*/  LDL.LU R151, [R1+0x2c0] ;  /* 0x0002c00001977983 */ /* 0x001f220000300800 */
[----:B------:R-:W-:-:S03]  /*9e60*/  FADD R0, R49, R0 ;  /* 0x0000000031007221 */ /* 0x000fc60000000000 */
[----:B------:R0:W-:Y:S04]  /*9e70*/  STL [R1+0x2b4], R3 ;  /* 0x0002b40301007387 */ /* 0x0001e80000100800 */
[----:B-1----:R-:W4:Y:S04]  /*9e80*/  LDL.LU R150, [R1+0x2c4] ;  /* 0x0002c40001967983 */ /* 0x002f280000300800 */
[----:B------:R1:W-:Y:S04]  /*9e90*/  STL [R1+0x2b8], R2 ;  /* 0x0002b80201007387 */ /* 0x0003e80000100800 */
[----:B--2---:R-:W2:Y:S04]  /*9ea0*/  LDL.LU R149, [R1+0x2c8] ;  /* 0x0002c80001957983 */ /* 0x004ea80000300800 */
[----:B------:R1:W-:Y:S04]  /*9eb0*/  STL [R1+0x2bc], R0 ;  /* 0x0002bc0001007387 */ /* 0x0003e80000100800 */
[----:B---3--:R-:W3:Y:S04]  /*9ec0*/  LDL.LU R148, [R1+0x2cc] ;  /* 0x0002cc0001947983 */ /* 0x008ee80000300800 */
[----:B----4-:R-:W4:Y:S04]  /*9ed0*/  LDL.LU R147, [R1+0x2d0] ;  /* 0x0002d00001937983 */ /* 0x010f280000300800 */
        /* <DEDUP_REMOVED lines=10> */
[----:B-1----:R-:W4:Y:S04]  /*9f80*/  LDL.LU R2, [R1+0x2fc] ;  /* 0x0002fc0001027983 */ /* 0x002f280000300800 */
[----:B------:R-:W4:Y:S01]  /*9f90*/  LDL.LU R0, [R1+0x300] ;  /* 0x0003000001007983 */ /* 0x000f220000300800 */
[----:B------:R-:W-:-:S01]  /*9fa0*/  FADD R151, R50, R151 ;  /* 0x0000009732977221 */ /* 0x000fc20000000000 */
[----:B------:R-:W-:-:S04]  /*9fb0*/  FADD R150, R51, R150 ;  /* 0x0000009633967221 */ /* 0x000fc80000000000 */
[----:B------:R0:W-:Y:S01]  /*9fc0*/  STL [R1+0x2c0], R151 ;  /* 0x0002c09701007387 */ /* 0x0001e20000100800 */
[----:B--2---:R-:W-:-:S03]  /*9fd0*/  FADD R149, R52, R149 ;  /* 0x0000009534957221 */ /* 0x004fc60000000000 */
[----:B------:R1:W-:Y:S01]  /*9fe0*/  STL [R1+0x2c4], R150 ;  /* 0x0002c49601007387 */ /* 0x0003e20000100800 */
[----:B---3--:R-:W-:-:S03]  /*9ff0*/  FADD R148, R53, R148 ;  /* 0x0000009435947221 */ /* 0x008fc60000000000 */
        /* <DEDUP_REMOVED lines=200> */
[----:B------:R-:W-:Y:S01]  /*ac80*/  STL [R1+0x3d0], R151 ;  /* 0x0003d09701007387 */ /* 0x000fe20000100800 */
[----:B--2---:R-:W-:-:S03]  /*ac90*/  FADD R149, R120, R149 ;  /* 0x0000009578957221 */ /* 0x004fc60000000000 */
[----:B------:R-:W-:Y:S01]  /*aca0*/  STL [R1+0x3d4], R150 ;  /* 0x0003d49601007387 */ /* 0x000fe20000100800 */
[----:B---3--:R-:W-:-:S03]  /*acb0*/  FADD R148, R121, R148 ;  /* 0x0000009479947221 */ /* 0x008fc60000000000 */
[----:B------:R-:W-:Y:S01]  /*acc0*/  STL [R1+0x3d8], R149 ;  /* 0x0003d89501007387 */ /* 0x000fe20000100800 */
[----:B----4-:R-:W-:-:S03]  /*acd0*/  FADD R147, R122, R147 ;  /* 0x000000937a937221 */ /* 0x010fc60000000000 */
[----:B------:R-:W-:Y:S01]  /*ace0*/  STL [R1+0x3dc], R148 ;  /* 0x0003dc9401007387 */ /* 0x000fe20000100800 */
[----:B------:R-:W-:-:S03]  /*acf0*/  FADD R146, R123, R146 ;  /* 0x000000927b927221 */ /* 0x000fc60000000000 */
        /* <DEDUP_REMOVED lines=18> */
[----:B------:R0:W-:Y:S04]  /*ae20*/  STL [R1+0x404], R138 ;  /* 0x0004048a01007387 */ /* 0x0001e80000100800 */
[----:B0-----:R-:W2:Y:S04]  /*ae30*/  LDL.LU R138, [R1+0x414] ;  /* 0x00041400018a7983 */ /* 0x001ea80000300800 */
[----:B------:R-:W-:Y:S04]  /*ae40*/  STL [R1+0x408], R3 ;  /* 0x0004080301007387 */ /* 0x000fe80000100800 */
[----:B------:R-:W3:Y:S01]  /*ae50*/  LDL.LU R139, [R1+0x418] ;  /* 0x00041800018b7983 */ /* 0x000ee20000300800 */
[----:B------:R-:W-:-:S01]  /*ae60*/  FADD R2, R133, R2 ;  /* 0x0000000285027221 */ /* 0x000fc20000000000 */
[----:B------:R-:W-:-:S04]  /*ae70*/  FADD R0, R134, R0 ;  /* 0x0000000086007221 */ /* 0x000fc80000000000 */
[----:B------:R0:W-:Y:S04]  /*ae80*/  STL [R1+0x40c], R2 ;  /* 0x00040c0201007387 */ /* 0x0001e80000100800 */
        /* <DEDUP_REMOVED lines=16> */
[----:B--2---:R-:W-:-:S05]  /*af90*/  FADD R138, R135, R138 ;  /* 0x0000008a878a7221 */ /* 0x004fca0000000000 */
[----:B------:R0:W-:Y:S01]  /*afa0*/  STL [R1+0x414], R138 ;  /* 0x0004148a01007387 */ /* 0x0001e20000100800 */
[----:B---3--:R-:W-:-:S03]  /*afb0*/  FADD R139, R136, R139 ;  /* 0x0000008b888b7221 */ /* 0x008fc60000000000 */
[----:B0-----:R-:W2:Y:S04]  /*afc0*/  LDL.LU R138, [R1+0x4b0] ;  /* 0x0004b000018a7983 */ /* 0x001ea80000300800 */
[----:B------:R0:W-:Y:S04]  /*afd0*/  STL [R1+0x418], R139 ;  /* 0x0004188b01007387 */ /* 0x0001e80000100800 */
[----:B0-----:R-:W3:Y:S01]  /*afe0*/  LDL.LU R139, [R1+0x4ac] ;  /* 0x0004ac00018b7983 */ /* 0x001ee20000300800 */
[----:B----4-:R-:W-:-:S05]  /*aff0*/  FADD R140, R137, R140 ;  /* 0x0000008c898c7221 */ /* 0x010fca0000000000 */
[----:B------:R0:W-:Y:S04]  /*b000*/  STL [R1+0x41c], R140 ;  /* 0x00041c8c01007387 */ /* 0x0001e80000100800 */
[----:B0-----:R-:W4:Y:S01]  /*b010*/  LDL.LU R140, [R1+0x4a8] ;  /* 0x0004a800018c7983 */ /* 0x001f220000300800 */
        /* <DEDUP_REMOVED lines=35> */
[----:B0-----:R0:W5:Y:S01]  /*b250*/  LDL.LU R2, [R1+0x478] ;  /* 0x0004780001027983 */ /* 0x0011620000300800 */
[----:B------:R-:W-:Y:S01]  /*b260*/  UMOV UR6, URZ ;  /* 0x0000003f00067c82 */ /* 0x000fe20008000000 */
[----:B--2---:R-:W-:-:S05]  /*b270*/  FADD R0, R150, R0 ;  /* 0x0000000096007221 */ /* 0x004fca0000000000 */
[----:B------:R1:W-:Y:S01]  /*b280*/  STL [R1+0x450], R0 ;  /* 0x0004500001007387 */ /* 0x0003e20000100800 */
[----:B---3--:R-:W-:-:S03]  /*b290*/  FADD R3, R3, R151 ;  /* 0x0000009703037221 */ /* 0x008fc60000000000 */
[----:B-1----:R0:W5:Y:S04]  /*b2a0*/  LDL.LU R0, [R1+0x474] ;  /* 0x0004740001007983 */ /* 0x0021680000300800 */
[----:B------:R0:W-:Y:S02]  /*b2b0*/  STL [R1+0x454], R3 ;  /* 0x0004540301007387 */ /* 0x0001e40000100800 */
.L_x_29:
[----:B------:R-:W-:Y:S05]  /*b2c0*/  @!P2 BRA `(.L_x_30) ;  /* 0x000000000004a947 */ /* 0x000fea0003800000 */
[----:B------:R-:W-:Y:S01]  /*b2d0*/  BPT.TRAP 0x1 ;  /* 0x000000040000795c */ /* 0x000fe20000300000 */
.L_x_30:
[----:B-----5:R4:W-:Y:S04]  /*b2e0*/  STL [R1+0x474], R0 ;  /* 0x0004740001007387 */ /* 0x0209e80000100800 */
[----:B----4-:R-:W4:Y:S01]  /*b2f0*/  LDL R0, [R1+0x458] ;  /* 0x0004580001007983 */ /* 0x010f220000100800 */
[----:B0-----:R-:W-:-:S05]  /*b300*/  IMAD.U32 R3, RZ, RZ, UR25 ;  /* 0x00000019ff037e24 */ /* 0x001fca000f8e00ff */
[----:B------:R-:W-:-:S05]  /*b310*/  @P0 LEA R3, R3, UR11, 0x3 ;  /* 0x0000000b03030c11 */ /* 0x000fca000f8e18ff */
[----:B------:R-:W-:Y:S01]  /*b320*/  @P0 VIADD R3, R3, 0x70 ;  /* 0x0000007003030836 */ /* 0x000fe20000000000 */
[----:B------:R-:W-:-:S06]  /*b330*/  UISETP.GT.U32.AND UP0, UPT, UR13, 0x1, UPT ;  /* 0x000000010d00788c */ /* 0x000fcc000bf04070 */
[----:B------:R-:W-:Y:S02]  /*b340*/  PLOP3.LUT P1, PT, PT, PT, UP0, 0x80, 0x0 ;  /* 0x000000000000781c */ /* 0x000fe40003f2f008 */
[----:B----4-:R-:W-:Y:S02]  /*b350*/  @P0 PRMT R3, R0, 0x654, R3 ;  /* 0x0000065400030816 */ /* 0x010fe40000000003 */
[----:B------:R0:W5:Y:S02]  /*b360*/  LDL.LU R0, [R1+0x474] ;  /* 0x0004740001007983 */ /* 0x0001640000300800 */
[----:B------:R0:W-:Y:S07]  /*b370*/  @P0 SYNCS.ARRIVE.TRANS64.RED.A1T0 RZ, [R3+URZ], RZ ;  /* 0x000000ff03ff09a7 */ /* 0x0001ee000810043f */
[----:B------:R-:W-:Y:S05]  /*b380*/  @P1 BRA `(.L_x_31) ;  /* 0x0000000000041947 */ /* 0x000fea0003800000 */
[----:B------:R-:W-:Y:S01]  /*b390*/  BPT.TRAP 0x1 ;  /* 0x000000040000795c */ /* 0x000fe20000300000 */
.L_x_31:
[----:B------:R-:W-:Y:S01]  /*b3a0*/  UIADD3 UR14, UR14, 0x1, URZ ;  /* 0x000000010e0e7890 */ /* 0x000fe2000fffe03f */
[C---:B------:R-:W-:Y:S01]  /*b3b0*/  ISETP.GT.AND P1, PT, R2.reuse, 0x1, PT ;  /* 0x000000010200780c */ /* 0x040fe20003f24270 */
[----:B------:R-:W-:Y:S01]  /*b3c0*/  UIADD3 UR25, UR25, 0x1, URZ ;  /* 0x0000000119197890 */ /* 0x000fe2000fffe03f */
[----:B------:R-:W-:Y:S01]  /*b3d0*/  VIADD R2, R2, 0xffffffff ;  /* 0xffffffff02027836 */ /* 0x000fe20000000000 */
[----:B------:R-:W-:Y:S02]  /*b3e0*/  UISETP.NE.AND UP0, UPT, UR14, 0xe, UPT ;  /* 0x0000000e0e00788c */ /* 0x000fe4000bf05270 */
[----:B------:R-:W-:Y:S02]  /*b3f0*/  UISETP.NE.AND UP1, UPT, UR25, 0xe, UPT ;  /* 0x0000000e1900788c */ /* 0x000fe4000bf25270 */
[----:B------:R-:W-:Y:S02]  /*b400*/  USEL UR8, URZ, 0x1, UP0 ;  /* 0x000000013f087887 */ /* 0x000fe40008000000 */
[----:B------:R-:W-:-:S02]  /*b410*/  USEL UR14, UR14, URZ, UP0 ;  /* 0x0000003f0e0e7287 */ /* 0x000fc40008000000 */
[----:B------:R-:W-:Y:S02]  /*b420*/  USEL UR25, UR25, URZ, UP1 ;  /* 0x0000003f19197287 */ /* 0x000fe40008800000 */
[----:B-----5:R-:W-:Y:S01]  /*b430*/  LOP3.LUT R0, R0, UR8, RZ, 0x3c, !PT ;  /* 0x0000000800007c12 */ /* 0x020fe2000f8e3cff */
[----:B------:R-:W-:Y:S01]  /*b440*/  UMOV UR8, 0x1 ;  /* 0x0000000100087882 */ /* 0x000fe20000000000 */
[----:B------:R-:W-:Y:S08]  /*b450*/  @P1 BRA `(.L_x_32) ;  /* 0xffffffb000681947 */ /* 0x000ff0000383ffff */
.L_x_24:
[----:B------:R-:W-:-:S04]  /*b460*/  UISETP.NE.AND UP0, UPT, UR6, URZ, UPT ;  /* 0x0000003f0600728c */ /* 0x000fc8000bf05270 */
[----:B------:R-:W-:-:S06]  /*b470*/  USEL UR6, URZ, 0x1, !UP0 ;  /* 0x000000013f067887 */ /* 0x000fcc000c000000 */
[----:B------:R-:W-:-:S13]  /*b480*/  ISETP.NE.AND P1, PT, RZ, UR6, PT ;  /* 0x00000006ff007c0c */ /* 0x000fda000bf25270 */
[----:B------:R-:W-:Y:S05]  /*b490*/  @!P1 BRA `(.L_x_33) ;  /* 0x0000003800189947 */ /* 0x000fea0003800000 */
[----:B------:R4:W-:Y:S04]  /*b4a0*/  STL [R1+0x624], R43 ;  /* 0x0006242b01007387 */ /* 0x0009e80000100800 */
[----:B----4-:R-:W4:Y:S04]  /*b4b0*/  LDL.LU R43, [R1] ;  /* 0x00000000012b7983 */ /* 0x010f280000300800 */
[----:B------:R5:W-:Y:S04]  /*b4c0*/  STL [R1+0x620], R44 ;  /* 0x0006202c01007387 */ /* 0x000be80000100800 */
[----:B-----5:R-:W5:Y:S04]  /*b4d0*/  LDL.LU R44, [R1+0x4] ;  /* 0x00000400012c7983 */ /* 0x020f680000300800 */
[----:B------:R0:W-:Y:S04]  /*b4e0*/  STL [R1+0x61c], R45 ;  /* 0x00061c2d01007387 */ /* 0x0001e80000100800 */
[----:B0-----:R-:W2:Y:S04]  /*b4f0*/  LDL.LU R45, [R1+0x8] ;  /* 0x00000800012d7983 */ /* 0x001ea80000300800 */
[----:B------:R0:W-:Y:S04]  /*b500*/  STL [R1+0x618], R46 ;  /* 0x0006182e01007387 */ /* 0x0001e80000100800 */
[----:B0-----:R-:W3:Y:S04]  /*b510*/  LDL.LU R46, [R1+0xc] ;  /* 0x00000c00012e7983 */ /* 0x001ee80000300800 */
        /* <DEDUP_REMOVED lines=140> */
[----:B------:R-:W3:Y:S04]  /*bde0*/  LDL.LU R0, [R1+0x204] ;  /* 0x0002040001007983 */ /* 0x000ee80000300800 */
[----:B------:R-:W3:Y:S04]  /*bdf0*/  LDL.LU R2, [R1+0x1b0] ;  /* 0x0001b00001027983 */ /* 0x000ee80000300800 */
[----:B------:R-:W3:Y:S04]  /*be00*/  LDL.LU R3, [R1+0x208] ;  /* 0x0002080001037983 */ /* 0x000ee80000300800 */
        /* <DEDUP_REMOVED lines=65> */
[----:B0-----:R-:W3:Y:S01]  /*c220*/  LDL.LU R149, [R1+0x130] ;  /* 0x0001300001957983 */ /* 0x001ee20000300800 */
[----:B----4-:R-:W-:-:S03]  /*c230*/  FADD R4, R43, R4 ;  /* 0x000000042b047221 */ /* 0x010fc60000000000 */
[----:B------:R0:W-:Y:S01]  /*c240*/  STL [R1+0x478], R150 ;  /* 0x0004789601007387 */ /* 0x0001e20000100800 */
[----:B-----5:R-:W-:Y:S01]  /*c250*/  FADD R5, R44, R5 ;  /* 0x000000052c057221 */ /* 0x020fe20000000000 */
[----:B--2---:R-:W-:Y:S01]  /*c260*/  FADD R6, R45, R6 ;  /* 0x000000062d067221 */ /* 0x004fe20000000000 */
[----:B---3--:R-:W-:Y:S01]  /*c270*/  FADD R7, R46, R7 ;  /* 0x000000072e077221 */ /* 0x008fe20000000000 */
[----:B------:R-:W-:Y:S01]  /*c280*/  FADD R8, R47, R8 ;  /* 0x000000082f087221 */ /* 0x000fe20000000000 */
[----:B0-----:R-:W2:Y:S04]  /*c290*/  LDL.LU R150, [R1+0x12c] ;  /* 0x00012c0001967983 */ /* 0x001ea80000300800 */
[----:B------:R0:W-:Y:S01]  /*c2a0*/  STL [R1+0x474], R151 ;  /* 0x0004749701007387 */ /* 0x0001e20000100800 */
[----:B------:R-:W-:Y:S01]  /*c2b0*/  FADD R9, R48, R9 ;  /* 0x0000000930097221 */ /* 0x000fe20000000000 */
[----:B------:R-:W-:Y:S01]  /*c2c0*/  FADD R10, R49, R10 ;  /* 0x0000000a310a7221 */ /* 0x000fe20000000000 */
[----:B------:R-:W-:Y:S01]  /*c2d0*/  FADD R11, R50, R11 ;  /* 0x0000000b320b7221 */ /* 0x000fe20000000000 */
[----:B0-----:R-:W3:Y:S04]  /*c2e0*/  LDL.LU R151, [R1+0x128] ;  /* 0x0001280001977983 */ /* 0x001ee80000300800 */
[----:B------:R-:W4:Y:S04]  /*c2f0*/  LDL.LU R43, [R1+0x624] ;  /* 0x00062400012b7983 */ /* 0x000f280000300800 */
[----:B------:R-:W5:Y:S04]  /*c300*/  LDL.LU R44, [R1+0x620] ;  /* 0x00062000012c7983 */ /* 0x000f680000300800 */
[----:B------:R-:W4:Y:S04]  /*c310*/  LDL.LU R45, [R1+0x61c] ;  /* 0x00061c00012d7983 */ /* 0x000f280000300800 */
[----:B------:R-:W5:Y:S01]  /*c320*/  LDL.LU R46, [R1+0x618] ;  /* 0x00061800012e7983 */ /* 0x000f620000300800 */
[----:B------:R-:W-:-:S03]  /*c330*/  FADD R12, R51, R12 ;  /* 0x0000000c330c7221 */ /* 0x000fc60000000000 */
[----:B------:R-:W4:Y:S01]  /*c340*/  LDL.LU R47, [R1+0x614] ;  /* 0x00061400012f7983 */ /* 0x000f220000300800 */
[----:B------:R-:W-:-:S03]  /*c350*/  FADD R13, R52, R13 ;  /* 0x0000000d340d7221 */ /* 0x000fc60000000000 */
        /* <DEDUP_REMOVED lines=134> */
[----:B------:R-:W4:Y:S04]  /*cbc0*/  LDL.LU R115, [R1+0x504] ;  /* 0x0005040001737983 */ /* 0x000f280000300800 */
[----:B------:R-:W4:Y:S01]  /*cbd0*/  LDL.LU R116, [R1+0x500] ;  /* 0x0005000001747983 */ /* 0x000f220000300800 */
[----:B------:R-:W-:Y:S01]  /*cbe0*/  FADD R3, R2, R3 ;  /* 0x0000000302037221 */ /* 0x000fe20000000000 */
[----:B------:R-:W-:Y:S01]  /*cbf0*/  FADD R237, R120, R237 ;  /* 0x000000ed78ed7221 */ /* 0x000fe20000000000 */
[----:B------:R-:W-:Y:S01]  /*cc00*/  FADD R236, R121, R236 ;  /* 0x000000ec79ec7221 */ /* 0x000fe20000000000 */
[----:B------:R-:W5:Y:S01]  /*cc10*/  LDL.LU R117, [R1+0x1b4] ;  /* 0x0001b40001757983 */ /* 0x000f620000300800 */
[----:B------:R-:W-:Y:S01]  /*cc20*/  FADD R235, R122, R235 ;  /* 0x000000eb7aeb7221 */ /* 0x000fe20000000000 */
[----:B------:R-:W-:Y:S01]  /*cc30*/  FADD R234, R123, R234 ;  /* 0x000000ea7bea7221 */ /* 0x000fe20000000000 */
[----:B------:R-:W-:Y:S01]  /*cc40*/  FADD R233, R124, R233 ;  /* 0x000000e97ce97221 */ /* 0x000fe20000000000 */
[----:B------:R0:W-:Y:S01]  /*cc50*/  STL [R1+0x200], R118 ;  /* 0x0002007601007387 */ /* 0x0001e20000100800 */
        /* <DEDUP_REMOVED lines=11> */
[----:B0-----:R-:W4:Y:S01]  /*cd10*/  LDL.LU R118, [R1+0x1b8] ;  /* 0x0001b80001767983 */ /* 0x001f220000300800 */
[----:B------:R-:W-:Y:S01]  /*cd20*/  FADD R217, R140, R217 ;  /* 0x000000d98cd97221 */ /* 0x000fe20000000000 */
[----:B------:R-:W-:Y:S01]  /*cd30*/  FADD R223, R134, R223 ;  /* 0x000000df86df7221 */ /* 0x000fe20000000000 */
[----:B------:R-:W-:Y:S01]  /*cd40*/  FADD R216, R141, R216 ;  /* 0x000000d88dd87221 */ /* 0x000fe20000000000 */
[----:B------:R0:W-:Y:S01]  /*cd50*/  STL [R1+0x208], R3 ;  /* 0x0002080301007387 */ /* 0x0001e20000100800 */
[----:B------:R-:W-:Y:S01]  /*cd60*/  FADD R222, R135, R222 ;  /* 0x000000de87de7221 */ /* 0x000fe20000000000 */
[----:B------:R-:W-:Y:S01]  /*cd70*/  FADD R215, R142, R215 ;  /* 0x000000d78ed77221 */ /* 0x000fe20000000000 */
[----:B------:R-:W-:Y:S01]  /*cd80*/  FADD R221, R136, R221 ;  /* 0x000000dd88dd7221 */ /* 0x000fe20000000000 */
[----:B-1----:R-:W4:Y:S01]  /*cd90*/  LDL.LU R0, [R1+0x210] ;  /* 0x0002100001007983 */ /* 0x002f220000300800 */
[----:B------:R-:W-:Y:S01]  /*cda0*/  FADD R214, R143, R214 ;  /* 0x000000d68fd67221 */ /* 0x000fe20000000000 */
[----:B------:R-:W-:Y:S01]  /*cdb0*/  FADD R220, R137, R220 ;  /* 0x000000dc89dc7221 */ /* 0x000fe20000000000 */
[----:B------:R-:W-:Y:S01]  /*cdc0*/  FADD R213, R144, R213 ;  /* 0x000000d590d57221 */ /* 0x000fe20000000000 */
[----:B------:R-:W4:Y:S01]  /*cdd0*/  LDL.LU R119, [R1+0x1bc] ;  /* 0x0001bc0001777983 */ /* 0x000f220000300800 */
[----:B------:R-:W-:Y:S01]  /*cde0*/  FADD R219, R138, R219 ;  /* 0x000000db8adb7221 */ /* 0x000fe20000000000 */
[----:B------:R-:W-:Y:S01]  /*cdf0*/  FADD R212, R145, R212 ;  /* 0x000000d491d47221 */ /* 0x000fe20000000000 */
[----:B------:R-:W-:Y:S01]  /*ce00*/  FADD R218, R139, R218 ;  /* 0x000000da8bda7221 */ /* 0x000fe20000000000 */
[----:B------:R-:W4:Y:S01]  /*ce10*/  LDL.LU R2, [R1+0x214] ;  /* 0x0002140001027983 */ /* 0x000f220000300800 */
[----:B------:R-:W-:Y:S01]  /*ce20*/  FADD R211, R146, R211 ;  /* 0x000000d392d37221 */ /* 0x000fe20000000000 */
[----:B---3--:R-:W-:Y:S01]  /*ce30*/  FADD R206, R151, R206 ;  /* 0x000000ce97ce7221 */ /* 0x008fe20000000000 */
[----:B------:R-:W-:Y:S01]  /*ce40*/  FADD R210, R147, R210 ;  /* 0x000000d293d27221 */ /* 0x000fe20000000000 */
[----:B------:R-:W3:Y:S01]  /*ce50*/  LDL.LU R120, [R1+0x1c0] ;  /* 0x0001c00001787983 */ /* 0x000ee20000300800 */
[----:B--2---:R-:W-:Y:S01]  /*ce60*/  FADD R207, R150, R207 ;  /* 0x000000cf96cf7221 */ /* 0x004fe20000000000 */
[----:B------:R-:W-:-:S02]  /*ce70*/  FADD R209, R148, R209 ;  /* 0x000000d194d17221 */ /* 0x000fc40000000000 */
[----:B0-----:R-:W3:Y:S04]  /*ce80*/  LDL.LU R3, [R1+0x218] ;  /* 0x0002180001037983 */ /* 0x001ee80000300800 */
[----:B------:R-:W2:Y:S04]  /*ce90*/  LDL.LU R121, [R1+0x1c4] ;  /* 0x0001c40001797983 */ /* 0x000ea80000300800 */
        /* <DEDUP_REMOVED lines=28> */
[----:B------:R-:W2:Y:S01]  /*d060*/  LDL.LU R148, [R1+0x254] ;  /* 0x0002540001947983 */ /* 0x000ea20000300800 */
[----:B-----5:R-:W-:-:S03]  /*d070*/  FADD R149, R117, R149 ;  /* 0x0000009575957221 */ /* 0x020fc60000000000 */
[----:B------:R-:W5:Y:S04]  /*d080*/  LDL.LU R117, [R1+0x4fc] ;  /* 0x0004fc0001757983 */ /* 0x000f680000300800 */
[----:B------:R0:W-:Y:S04]  /*d090*/  STL [R1+0x20c], R149 ;  /* 0x00020c9501007387 */ /* 0x0001e80000100800 */
[----:B0-----:R-:W5:Y:S01]  /*d0a0*/  LDL.LU R149, [R1+0x258] ;  /* 0x0002580001957983 */ /* 0x001f620000300800 */
[----:B----4-:R-:W-:-:S03]  /*d0b0*/  FADD R0, R118, R0 ;  /* 0x0000000076007221 */ /* 0x010fc60000000000 */
[----:B------:R-:W4:Y:S01]  /*d0c0*/  LDL.LU R118, [R1+0x4f8] ;  /* 0x0004f80001767983 */ /* 0x000f220000300800 */
[----:B------:R-:W-:-:S03]  /*d0d0*/  FADD R2, R119, R2 ;  /* 0x0000000277027221 */ /* 0x000fc60000000000 */
[----:B------:R0:W-:Y:S01]  /*d0e0*/  STL [R1+0x210], R0 ;  /* 0x0002100001007387 */ /* 0x0001e20000100800 */
[----:B---3--:R-:W-:-:S03]  /*d0f0*/  FADD R3, R120, R3 ;  /* 0x0000000378037221 */ /* 0x008fc60000000000 */
[----:B0-----:R-:W3:Y:S04]  /*d100*/  LDL.LU R0, [R1+0x25c] ;  /* 0x00025c0001007983 */ /* 0x001ee80000300800 */
[----:B------:R-:W4:Y:S01]  /*d110*/  LDL.LU R119, [R1+0x4f4] ;  /* 0x0004f40001777983 */ /* 0x000f220000300800 */
[----:B--2---:R-:W-:-:S03]  /*d120*/  FADD R122, R121, R122 ;  /* 0x0000007a797a7221 */ /* 0x004fc60000000000 */
[----:B------:R0:W-:Y:S01]  /*d130*/  STL [R1+0x214], R2 ;  /* 0x0002140201007387 */ /* 0x0001e20000100800 */
[----:B------:R-:W-:-:S03]  /*d140*/  FADD R124, R123, R124 ;  /* 0x0000007c7b7c7221 */ /* 0x000fc60000000000 */
[----:B0-----:R-:W2:Y:S04]  /*d150*/  LDL.LU R2, [R1+0x260] ;  /* 0x0002600001027983 */ /* 0x001ea80000300800 */
[----:B------:R-:W4:Y:S04]  /*d160*/  LDL.LU R120, [R1+0x4f0] ;  /* 0x0004f00001787983 */ /* 0x000f280000300800 */
[----:B------:R0:W-:Y:S01]  /*d170*/  STL [R1+0x218], R3 ;  /* 0x0002180301007387 */ /* 0x0001e20000100800 */
[----:B------:R-:W-:Y:S01]  /*d180*/  FADD R126, R125, R126 ;  /* 0x0000007e7d7e7221 */ /* 0x000fe20000000000 */
[----:B------:R-:W-:-:S02]  /*d190*/  FADD R128, R127, R128 ;  /* 0x000000807f807221 */ /* 0x000fc40000000000 */
[----:B0-----:R-:W4:Y:S04]  /*d1a0*/  LDL.LU R3, [R1+0x264] ;  /* 0x0002640001037983 */ /* 0x001f280000300800 */
[----:B------:R-:W4:Y:S04]  /*d1b0*/  LDL.LU R121, [R1+0x4ec] ;  /* 0x0004ec0001797983 */ /* 0x000f280000300800 */
[----:B------:R0:W-:Y:S01]  /*d1c0*/  STL [R1+0x21c], R122 ;  /* 0x00021c7a01007387 */ /* 0x0001e20000100800 */
[----:B------:R-:W-:-:S03]  /*d1d0*/  FADD R130, R129, R130 ;  /* 0x0000008281827221 */ /* 0x000fc60000000000 */
        /* <DEDUP_REMOVED lines=42> */
[----:B------:R0:W-:Y:S04]  /*d480*/  STL [R1+0x248], R145 ;  /* 0x0002489101007387 */ /* 0x0001e80000100800 */
[----:B0-----:R-:W4:Y:S04]  /*d490*/  LDL.LU R145, [R1+0x27c] ;  /* 0x00027c0001917983 */ /* 0x001f280000300800 */
[----:B------:R-:W4:Y:S04]  /*d4a0*/  LDL.LU R139, [R1+0x4a4] ;  /* 0x0004a400018b7983 */ /* 0x000f280000300800 */
[----:B------:R0:W-:Y:S04]  /*d4b0*/  STL [R1+0x24c], R146 ;  /* 0x00024c9201007387 */ /* 0x0001e80000100800 */
[----:B0-----:R-:W4:Y:S04]  /*d4c0*/  LDL.LU R146, [R1+0x280] ;  /* 0x0002800001927983 */ /* 0x001f280000300800 */
[----:B------:R0:W-:Y:S01]  /*d4d0*/  STL [R1+0x250], R147 ;  /* 0x0002509301007387 */ /* 0x0001e20000100800 */
[----:B-----5:R-:W-:-:S03]  /*d4e0*/  FADD R149, R24, R149 ;  /* 0x0000009518957221 */ /* 0x020fc60000000000 */
[----:B0-----:R-:W5:Y:S04]  /*d4f0*/  LDL.LU R147, [R1+0x284] ;  /* 0x0002840001937983 */ /* 0x001f680000300800 */
[----:B------:R0:W-:Y:S04]  /*d500*/  STL [R1+0x254], R148 ;  /* 0x0002549401007387 */ /* 0x0001e80000100800 */
[----:B0-----:R-:W5:Y:S04]  /*d510*/  LDL.LU R148, [R1+0x288] ;  /* 0x0002880001947983 */ /* 0x001f680000300800 */
[----:B------:R0:W-:Y:S04]  /*d520*/  STL [R1+0x258], R149 ;  /* 0x0002589501007387 */ /* 0x0001e80000100800 */
[----:B0-----:R-:W5:Y:S04]  /*d530*/  LDL.LU R149, [R1+0x28c] ;  /* 0x00028c0001957983 */ /* 0x001f680000300800 */
[----:B------:R-:W5:Y:S04]  /*d540*/  LDL.LU R150, [R1+0x290] ;  /* 0x0002900001967983 */ /* 0x000f680000300800 */
[----:B------:R-:W5:Y:S01]  /*d550*/  LDL.LU R151, [R1+0x294] ;  /* 0x0002940001977983 */ /* 0x000f620000300800 */
[----:B---3--:R-:W-:Y:S01]  /*d560*/  FADD R0, R25, R0 ;  /* 0x0000000019007221 */ /* 0x008fe20000000000 */
[----:B--2---:R-:W-:-:S04]  /*d570*/  FADD R2, R26, R2 ;  /* 0x000000021a027221 */ /* 0x004fc80000000000 */
[----:B------:R0:W-:Y:S01]  /*d580*/  STL [R1+0x25c], R0 ;  /* 0x00025c0001007387 */ /* 0x0001e20000100800 */
[----:B----4-:R-:W-:-:S03]  /*d590*/  FADD R3, R27, R3 ;  /* 0x000000031b037221 */ /* 0x010fc60000000000 */
[----:B------:R-:W2:Y:S04]  /*d5a0*/  LDL.LU R27, [R1+0x2c8] ;  /* 0x0002c800011b7983 */ /* 0x000ea80000300800 */
[----:B------:R1:W-:Y:S04]  /*d5b0*/  STL [R1+0x260], R2 ;  /* 0x0002600201007387 */ /* 0x0003e80000100800 */
[----:B------:R-:W3:Y:S04]  /*d5c0*/  LDL.LU R26, [R1+0x2cc] ;  /* 0x0002cc00011a7983 */ /* 0x000ee80000300800 */
[----:B------:R-:W4:Y:S04]  /*d5d0*/  LDL.LU R25, [R1+0x2d0] ;  /* 0x0002d00001197983 */ /* 0x000f280000300800 */
[----:B------:R1:W-:Y:S04]  /*d5e0*/  STL [R1+0x264], R3 ;  /* 0x0002640301007387 */ /* 0x0003e80000100800 */
[----:B------:R-:W4:Y:S04]  /*d5f0*/  LDL.LU R24, [R1+0x2d4] ;  /* 0x0002d40001187983 */ /* 0x000f280000300800 */
[----:B0-----:R-:W4:Y:S04]  /*d600*/  LDL.LU R0, [R1+0x2d8] ;  /* 0x0002d80001007983 */ /* 0x001f280000300800 */
[----:B-1----:R-:W4:Y:S04]  /*d610*/  LDL.LU R2, [R1+0x2dc] ;  /* 0x0002dc0001027983 */ /* 0x002f280000300800 */
[----:B------:R-:W4:Y:S01]  /*d620*/  LDL.LU R3, [R1+0x2e0] ;  /* 0x0002e00001037983 */ /* 0x000f220000300800 */
[----:B------:R-:W-:-:S05]  /*d630*/  FADD R140, R28, R140 ;  /* 0x0000008c1c8c7221 */ /* 0x000fca0000000000 */
[----:B------:R0:W-:Y:S04]  /*d640*/  STL [R1+0x268], R140 ;  /* 0x0002688c01007387 */ /* 0x0001e80000100800 */
[----:B0-----:R-:W4:Y:S01]  /*d650*/  LDL.LU R140, [R1+0x4a0] ;  /* 0x0004a000018c7983 */ /* 0x001f220000300800 */
[----:B------:R-:W-:-:S03]  /*d660*/  FADD R141, R29, R141 ;  /* 0x0000008d1d8d7221 */ /* 0x000fc60000000000 */
[----:B------:R-:W4:Y:S04]  /*d670*/  LDL.LU R28, [R1+0x2c4] ;  /* 0x0002c400011c7983 */ /* 0x000f280000300800 */
        /* <DEDUP_REMOVED lines=20> */
[----:B------:R0:W-:Y:S01]  /*d7c0*/  STL [R1+0x280], R146 ;  /* 0x0002809201007387 */ /* 0x0001e20000100800 */
[----:B-----5:R-:W-:-:S03]  /*d7d0*/  FADD R147, R35, R147 ;  /* 0x0000009323937221 */ /* 0x020fc60000000000 */
[----:B0-----:R-:W5:Y:S04]  /*d7e0*/  LDL.LU R146, [R1+0x488] ;  /* 0x0004880001927983 */ /* 0x001f680000300800 */
[----:B------:R-:W5:Y:S04]  /*d7f0*/  LDL.LU R34, [R1+0x2ac] ;  /* 0x0002ac0001227983 */ /* 0x000f680000300800 */
[----:B------:R0:W-:Y:S01]  /*d800*/  STL [R1+0x284], R147 ;  /* 0x0002849301007387 */ /* 0x0001e20000100800 */
[----:B------:R-:W-:-:S03]  /*d810*/  FADD R148, R36, R148 ;  /* 0x0000009424947221 */ /* 0x000fc60000000000 */
[----:B0-----:R-:W5:Y:S04]  /*d820*/  LDL.LU R147, [R1+0x484] ;  /* 0x0004840001937983 */ /* 0x001f680000300800 */
[----:B------:R-:W5:Y:S01]  /*d830*/  LDL.LU R35, [R1+0x2a8] ;  /* 0x0002a80001237983 */ /* 0x000f620000300800 */
[----:B------:R-:W-:-:S03]  /*d840*/  FADD R149, R37, R149 ;  /* 0x0000009525957221 */ /* 0x000fc60000000000 */
[----:B------:R0:W-:Y:S01]  /*d850*/  STL [R1+0x288], R148 ;  /* 0x0002889401007387 */ /* 0x0001e20000100800 */
[----:B------:R-:W-:Y:S01]  /*d860*/  FADD R150, R38, R150 ;  /* 0x0000009626967221 */ /* 0x000fe20000000000 */
[----:B------:R-:W-:Y:S02]  /*d870*/  FADD R151, R39, R151 ;  /* 0x0000009727977221 */ /* 0x000fe40000000000 */
[----:B0-----:R-:W5:Y:S04]  /*d880*/  LDL.LU R148, [R1+0x480] ;  /* 0x0004800001947983 */ /* 0x001f680000300800 */
[----:B------:R-:W5:Y:S04]  /*d890*/  LDL.LU R36, [R1+0x2a4] ;  /* 0x0002a40001247983 */ /* 0x000f680000300800 */
[----:B------:R0:W-:Y:S04]  /*d8a0*/  STL [R1+0x28c], R149 ;  /* 0x00028c9501007387 */ /* 0x0001e80000100800 */
[----:B0-----:R-:W5:Y:S04]  /*d8b0*/  LDL.LU R149, [R1+0x47c] ;  /* 0x00047c0001957983 */ /* 0x001f680000300800 */
[----:B------:R-:W5:Y:S04]  /*d8c0*/  LDL.LU R37, [R1+0x2a0] ;  /* 0x0002a00001257983 */ /* 0x000f680000300800 */
[----:B------:R0:W-:Y:S04]  /*d8d0*/  STL [R1+0x290], R150 ;  /* 0x0002909601007387 */ /* 0x0001e80000100800 */
[----:B0-----:R-:W5:Y:S04]  /*d8e0*/  LDL.LU R150, [R1+0x478] ;  /* 0x0004780001967983 */ /* 0x001f680000300800 */
[----:B------:R-:W5:Y:S04]  /*d8f0*/  LDL.LU R38, [R1+0x29c] ;  /* 0x00029c0001267983 */ /* 0x000f680000300800 */
[----:B------:R0:W-:Y:S04]  /*d900*/  STL [R1+0x294], R151 ;  /* 0x0002949701007387 */ /* 0x0001e80000100800 */
[----:B0-----:R-:W5:Y:S04]  /*d910*/  LDL.LU R151, [R1+0x474] ;  /* 0x0004740001977983 */ /* 0x001f680000300800 */
[----:B------:R-:W5:Y:S01]  /*d920*/  LDL.LU R39, [R1+0x298] ;  /* 0x0002980001277983 */ /* 0x000f620000300800 */
[----:B--2---:R-:W-:Y:S01]  /*d930*/  FADD R27, R52, R27 ;  /* 0x0000001b341b7221 */ /* 0x004fe20000000000 */
[----:B---3--:R-:W-:Y:S01]  /*d940*/  FADD R26, R53, R26 ;  /* 0x0000001a351a7221 */ /* 0x008fe20000000000 */
[----:B----4-:R-:W-:Y:S01]  /*d950*/  FADD R25, R54, R25 ;  /* 0x0000001936197221 */ /* 0x010fe20000000000 */
[----:B------:R-:W-:Y:S01]  /*d960*/  FADD R24, R55, R24 ;  /* 0x0000001837187221 */ /* 0x000fe20000000000 */
        /* <DEDUP_REMOVED lines=9> */
[----:B-----5:R-:W-:Y:S01]  /*da00*/  FADD R34, R45, R34 ;  /* 0x000000222d227221 */ /* 0x020fe20000000000 */
[----:B------:R-:W-:Y:S01]  /*da10*/  FADD R35, R44, R35 ;  /* 0x000000232c237221 */ /* 0x000fe20000000000 */
[----:B------:R-:W-:Y:S01]  /*da20*/  FADD R36, R43, R36 ;  /* 0x000000242b247221 */ /* 0x000fe20000000000 */
[----:B------:R-:W-:Y:S01]  /*da30*/  FADD R37, R42, R37 ;  /* 0x000000252a257221 */ /* 0x000fe20000000000 */
[----:B------:R-:W-:Y:S01]  /*da40*/  FADD R38, R41, R38 ;  /* 0x0000002629267221 */ /* 0x000fe20000000000 */
[----:B------:R-:W-:-:S05]  /*da50*/  FADD R39, R40, R39 ;  /* 0x0000002728277221 */ /* 0x000fca0000000000 */
[----:B------:R0:W-:Y:S04]  /*da60*/  STL [R1+0x298], R39 ;  /* 0x0002982701007387 */ /* 0x0001e80000100800 */
        /* <DEDUP_REMOVED lines=15> */
[----:B------:R-:W5:Y:S04]  /*db60*/  LDL.LU R51, [R1+0x2e4] ;  /* 0x0002e40001337983 */ /* 0x000f680000300800 */
[----:B------:R5:W-:Y:S04]  /*db70*/  STL [R1+0x2d8], R0 ;  /* 0x0002d80001007387 */ /* 0x000be80000100800 */
[----:B------:R-:W5:Y:S04]  /*db80*/  LDL.LU R50, [R1+0x2e8] ;  /* 0x0002e80001327983 */ /* 0x000f680000300800 */
[----:B------:R5:W-:Y:S04]  /*db90*/  STL [R1+0x2dc], R2 ;  /* 0x0002dc0201007387 */ /* 0x000be80000100800 */
[----:B------:R-:W5:Y:S04]  /*dba0*/  LDL.LU R49, [R1+0x2ec] ;  /* 0x0002ec0001317983 */ /* 0x000f680000300800 */
[----:B------:R5:W-:Y:S04]  /*dbb0*/  STL [R1+0x2e0], R3 ;  /* 0x0002e00301007387 */ /* 0x000be80000100800 */
[----:B------:R-:W5:Y:S04]  /*dbc0*/  LDL.LU R48, [R1+0x2f0] ;  /* 0x0002f00001307983 */ /* 0x000f680000300800 */
        /* <DEDUP_REMOVED lines=8> */
[----:B0-----:R-:W5:Y:S04]  /*dc50*/  LDL.LU R39, [R1+0x314] ;  /* 0x0003140001277983 */ /* 0x001f680000300800 */
[----:B-1----:R-:W5:Y:S04]  /*dc60*/  LDL.LU R38, [R1+0x318] ;  /* 0x0003180001267983 */ /* 0x002f680000300800 */
[----:B--2---:R-:W2:Y:S04]  /*dc70*/  LDL.LU R37, [R1+0x31c] ;  /* 0x00031c0001257983 */ /* 0x004ea80000300800 */
[----:B---3--:R-:W3:Y:S04]  /*dc80*/  LDL.LU R36, [R1+0x320] ;  /* 0x0003200001247983 */ /* 0x008ee80000300800 */
[----:B----4-:R-:W4:Y:S04]  /*dc90*/  LDL.LU R35, [R1+0x324] ;  /* 0x0003240001237983 */ /* 0x010f280000300800 */
[----:B-----5:R-:W5:Y:S04]  /*dca0*/  LDL.LU R34, [R1+0x328] ;  /* 0x0003280001227983 */ /* 0x020f680000300800 */
        /* <DEDUP_REMOVED lines=12> */
[----:B------:R-:W5:Y:S01]  /*dd70*/  LDL.LU R3, [R1+0x35c] ;  /* 0x00035c0001037983 */ /* 0x000f620000300800 */
[----:B------:R-:W-:Y:S01]  /*dd80*/  FADD R51, R59, R51 ;  /* 0x000000333b337221 */ /* 0x000fe20000000000 */
[----:B------:R-:W-:-:S04]  /*dd90*/  FADD R50, R60, R50 ;  /* 0x000000323c327221 */ /* 0x000fc80000000000 */
        /* <DEDUP_REMOVED lines=25> */
[----:B--2---:R-:W-:-:S03]  /*df30*/  FADD R37, R73, R37 ;  /* 0x0000002549257221 */ /* 0x004fc60000000000 */
[----:B------:R2:W-:Y:S01]  /*df40*/  STL [R1+0x318], R38 ;  /* 0x0003182601007387 */ /* 0x0005e20000100800 */
[----:B---3--:R-:W-:-:S03]  /*df50*/  FADD R36, R74, R36 ;  /* 0x000000244a247221 */ /* 0x008fc60000000000 */
[----:B------:R3:W-:Y:S01]  /*df60*/  STL [R1+0x31c], R37 ;  /* 0x00031c2501007387 */ /* 0x0007e20000100800 */
[----:B----4-:R-:W-:-:S03]  /*df70*/  FADD R35, R75, R35 ;  /* 0x000000234b237221 */ /* 0x010fc60000000000 */
[----:B------:R4:W-:Y:S01]  /*df80*/  STL [R1+0x320], R36 ;  /* 0x0003202401007387 */ /* 0x0009e20000100800 */
[----:B-----5:R-:W-:-:S03]  /*df90*/  FADD R34, R76, R34 ;  /* 0x000000224c227221 */ /* 0x020fc60000000000 */
        /* <DEDUP_REMOVED lines=24> */
[----:B0-----:R-:W5:Y:S01]  /*e120*/  LDL.LU R51, [R1+0x360] ;  /* 0x0003600001337983 */ /* 0x001f620000300800 */
[----:B------:R-:W-:-:S03]  /*e130*/  FADD R3, R89, R3 ;  /* 0x0000000359037221 */ /* 0x000fc60000000000 */
[----:B------:R0:W-:Y:S04]  /*e140*/  STL [R1+0x354], R0 ;  /* 0x0003540001007387 */ /* 0x0001e80000100800 */
[----:B-1----:R-:W5:Y:S04]  /*e150*/  LDL.LU R50, [R1+0x364] ;  /* 0x0003640001327983 */ /* 0x002f680000300800 */
        /* <DEDUP_REMOVED lines=181> */
[----:B------:R-:W-:Y:S01]  /*ecb0*/  FADD R2, R150, R2 ;  /* 0x0000000296027221 */ /* 0x000fe20000000000 */
[----:B------:R-:W-:-:S05]  /*ecc0*/  FADD R3, R3, R151 ;  /* 0x0000009703037221 */ /* 0x000fca0000000000 */
[----:B------:R0:W-:Y:S04]  /*ecd0*/  STL [R1+0x454], R3 ;  /* 0x0004540301007387 */ /* 0x0001e80000100800 */
[----:B------:R0:W-:Y:S04]  /*ece0*/  STL [R1+0x44c], R0 ;  /* 0x00044c0001007387 */ /* 0x0001e80000100800 */
[----:B------:R0:W-:Y:S02]  /*ecf0*/  STL [R1+0x450], R2 ;  /* 0x0004500201007387 */ /* 0x0001e40000100800 */
.L_x_33:
[----:B0-----:R-:W0:Y:S02]  /*ed00*/  LDC R0, c[0x0][0x28c] ;  /* 0x0000a300ff007b82 */ /* 0x001e240000000800 */
[----:B0-----:R-:W-:-:S13]  /*ed10*/  ISETP.GE.AND P1, PT, R0, 0x1, PT ;  /* 0x000000010000780c */ /* 0x001fda0003f26270 */
[----:B------:R-:W-:Y:S05]  /*ed20*/  @!P1 BRA `(.L_x_34) ;  /* 0x0000000000609947 */ /* 0x000fea0003800000 */
[----:B------:R-:W-:-:S06]  /*ed30*/  UISETP.NE.AND UP0, UPT, UR24, 0x3, UPT ;  /* 0x000000031800788c */ /* 0x000fcc000bf05270 */
[----:B------:R-:W-:-:S13]  /*ed40*/  PLOP3.LUT P1, PT, PT, PT, UP0, 0x80, 0x0 ;  /* 0x000000000000781c */ /* 0x000fda0003f2f008 */
[----:B------:R-:W-:Y:S05]  /*ed50*/  @!P1 BRA `(.L_x_35) ;  /* 0x0000000000049947 */ /* 0x000fea0003800000 */
[----:B------:R-:W-:Y:S01]  /*ed60*/  BPT.TRAP 0x1 ;  /* 0x000000040000795c */ /* 0x000fe20000300000 */
.L_x_35:
[----:B------:R-:W-:Y:S04]  /*ed70*/  BSSY B0, `(.L_x_36) ;  /* 0x000000f000007945 */ /* 0x000fe80003800000 */
[----:B------:R-:W-:Y:S05]  /*ed80*/  @!P0 BRA `(.L_x_37) ;  /* 0x0000000000348947 */ /* 0x000fea0003800000 */
[----:B------:R-:W4:Y:S01]  /*ed90*/  LDL R2, [R1+0x458] ;  /* 0x0004580001027983 */ /* 0x000f220000100800 */
[----:B------:R-:W-:-:S04]  /*eda0*/  UISETP.LT.AND UP0, UPT, UR9, 0x1, UPT ;  /* 0x000000010900788c */ /* 0x000fc8000bf01270 */
[----:B------:R-:W-:-:S04]  /*edb0*/  USEL UR8, UR9, 0x1, UP0 ;  /* 0x0000000109087887 */ /* 0x000fc80008000000 */
[----:B------:R-:W-:-:S04]  /*edc0*/  UIADD3 UR8, UR5, UR9, -UR8 ;  /* 0x0000000905087290 */ /* 0x000fc8000fffe808 */
[----:B------:R-:W-:-:S04]  /*edd0*/  USHF.R.U32.HI UR6, URZ, 0x1, UR8 ;  /* 0x000000013f067899 */ /* 0x000fc80008011608 */
[----:B------:R-:W-:-:S04]  /*ede0*/  UIMAD.WIDE.U32 UR6, UR6, -0x6db6db6d, URZ ;  /* 0x92492493060678a5 */ /* 0x000fc8000f8e003f */
[----:B------:R-:W-:-:S04]  /*edf0*/  USHF.R.U32.HI UR6, URZ, 0x2, UR7 ;  /* 0x000000023f067899 */ /* 0x000fc80008011607 */
[----:B------:R-:W-:-:S04]  /*ee00*/  UIMAD UR8, UR6, -0xe, UR8 ;  /* 0xfffffff2060878a4 */ /* 0x000fc8000f8e0208 */
[----:B------:R-:W-:-:S04]  /*ee10*/  ULEA UR8, UR8, UR11, 0x3 ;  /* 0x0000000b08087291 */ /* 0x000fc8000f8e183f */
[----:B------:R-:W-:-:S06]  /*ee20*/  UIADD3 UR8, UR8, 0x70, URZ ;  /* 0x0000007008087890 */ /* 0x000fcc000fffe03f */
[----:B------:R-:W-:-:S05]  /*ee30*/  IMAD.U32 R0, RZ, RZ, UR8 ;  /* 0x00000008ff007e24 */ /* 0x000fca000f8e00ff */
[----:B----4-:R-:W-:-:S04]  /*ee40*/  PRMT R0, R2, 0x654, R0 ;  /* 0x0000065402007816 */ /* 0x010fc80000000000 */
[----:B------:R0:W-:Y:S03]  /*ee50*/  SYNCS.ARRIVE.TRANS64.RED.A1T0 RZ, [R0+URZ], RZ ;  /* 0x000000ff00ff79a7 */ /* 0x0001e6000810043f */
.L_x_37:
[----:B------:R-:W-:Y:S05]  /*ee60*/  BSYNC B0 ;  /* 0x0000000000007941 */ /* 0x000fea0003800000 */
.L_x_36:
[----:B------:R-:W-:-:S06]  /*ee70*/  UISETP.GT.U32.AND UP0, UPT, UR13, 0x1, UPT ;  /* 0x000000010d00788c */ /* 0x000fcc000bf04070 */
[----:B------:R-:W-:-:S13]  /*ee80*/  PLOP3.LUT P1, PT, PT, PT, UP0, 0x80, 0x0 ;  /* 0x000000000000781c */ /* 0x000fda0003f2f008 */
[----:B------:R-:W-:Y:S05]  /*ee90*/  @P1 BRA `(.L_x_34) ;  /* 0x0000000000041947 */ /* 0x000fea0003800000 */
[----:B------:R-:W-:Y:S01]  /*eea0*/  BPT.TRAP 0x1 ;  /* 0x000000040000795c */ /* 0x000fe20000300000 */
.L_x_34:
[----:B------:R-:W4:Y:S01]  /*eeb0*/  LDL.LU R26, [R1+0x468] ;  /* 0x00046800011a7983 */ /* 0x000f220000300800 */
[----:B------:R-:W5:Y:S01]  /*eec0*/  LDC R3, c[0x0][0x288] ;  /* 0x0000a200ff037b82 */ /* 0x000f620000000800 */
[----:B------:R-:W0:Y:S01]  /*eed0*/  S2R R25, SR_TID.X ;  /* 0x0000000000197919 */ /* 0x000e220000002100 */
[----:B------:R-:W-:Y:S02]  /*eee0*/  UIADD3 UR11, UR9, UR5, URZ ;  /* 0x00000005090b7290 */ /* 0x000fe4000fffe03f */
[----:B------:R-:W-:Y:S01]  /*eef0*/  USHF.R.S32.HI UR12, URZ, 0x1f, UR10 ;  /* 0x0000001f3f0c7899 */ /* 0x000fe2000801140a */
[----:B------:R-:W2:Y:S01]  /*ef00*/  LDL.LU R24, [R1+0x464] ;  /* 0x0004640001187983 */ /* 0x000ea20000300800 */
[----:B------:R-:W-:Y:S01]  /*ef10*/  UISETP.GT.U32.AND UP0, UPT, UR11, 0xd, UPT ;  /* 0x0000000d0b00788c */ /* 0x000fe2000bf04070 */
[----:B------:R-:W-:Y:S01]  /*ef20*/  IMAD.MOV.U32 R39, RZ, RZ, -0x1 ;  /* 0xffffffffff277424 */ /* 0x000fe200078e00ff */
[----:B------:R-:W-:Y:S01]  /*ef30*/  ULDC UR6, c[0x0][0x284] ;  /* 0x0000a10000067ab9 */ /* 0x000fe20000000800 */
[----:B------:R-:W-:Y:S01]  /*ef40*/  ULDC.64 UR14, c[0x0][0x5d0] ;  /* 0x00017400000e7ab9 */ /* 0x000fe20000000a00 */
[----:B------:R-:W-:-:S02]  /*ef50*/  UISETP.LT.U32.AND UP0, UPT, UR9, 0xe, UP0 ;  /* 0x0000000e0900788c */ /* 0x000fc40008701070 */
[----:B------:R-:W-:Y:S02]  /*ef60*/  UIMAD UR5, UR12, UR14, URZ ;  /* 0x0000000e0c0572a4 */ /* 0x000fe4000f8e023f */
[----:B------:R-:W-:Y:S02]  /*ef70*/  UISETP.GE.U32.AND UP1, UPT, UR9, 0xe, UPT ;  /* 0x0000000e0900788c */ /* 0x000fe4000bf26070 */
[----:B------:R-:W-:Y:S02]  /*ef80*/  UIMAD UR8, UR10, UR15, UR5 ;  /* 0x0000000f0a0872a4 */ /* 0x000fe4000f8e0205 */
[----:B------:R-:W-:-:S04]  /*ef90*/  USEL UR5, URZ, 0x1, !UP0 ;  /* 0x000000013f057887 */ /* 0x000fc8000c000000 */
[----:B------:R-:W-:Y:S01]  /*efa0*/  ULOP3.LUT UR4, UR4, UR5, URZ, 0x3c, !UPT ;  /* 0x0000000504047292 */ /* 0x000fe2000f8e3c3f */
[C---:B0-----:R-:W-:Y:S01]  /*efb0*/  LOP3.LUT R2, R25.reuse, 0x3, RZ, 0xc0, !PT ;  /* 0x0000000319027812 */ /* 0x041fe200078ec0ff */
[----:B------:R-:W-:Y:S01]  /*efc0*/  IMAD.SHL.U32 R30, R25, 0x2, RZ ;  /* 0x00000002191e7824 */ /* 0x000fe200078e00ff */
[----:B------:R-:W-:-:S03]  /*efd0*/  SHF.R.U32.HI R32, RZ, 0x7, R25 ;  /* 0x00000007ff207819 */ /* 0x000fc60000011619 */
[----:B-----5:R-:W-:Y:S01]  /*efe0*/  IMAD R2, R2, -0x2, R3 ;  /* 0xfffffffe02027824 */ /* 0x020fe200078e0203 */
[----:B------:R-:W-:Y:S02]  /*eff0*/  LOP3.LUT R32, R32, 0x1, RZ, 0xc0, !PT ;  /* 0x0000000120207812 */ /* 0x000fe400078ec0ff */
[----:B------:R-:W-:-:S03]  /*f000*/  LOP3.LUT R30, R30, 0x6, RZ, 0xc0, !PT ;  /* 0x000000061e1e7812 */ /* 0x000fc600078ec0ff */
[----:B------:R-:W-:Y:S02]  /*f010*/  IMAD.SHL.U32 R33, R32, 0x40, RZ ;  /* 0x0000004020217824 */ /* 0x000fe400078e00ff */
[----:B----4-:R-:W-:-:S04]  /*f020*/  IMAD.WIDE R36, R26, 0x100, RZ ;  /* 0x000001001a247825 */ /* 0x010fc800078e02ff */
[----:B--2---:R-:W-:Y:S01]  /*f030*/  IMAD.SHL.U32 R0, R24, 0x100, RZ ;  /* 0x0000010018007824 */ /* 0x004fe200078e00ff */
[----:B------:R-:W-:Y:S01]  /*f040*/  PRMT R30, R30, 0x6540, R24 ;  /* 0x000065401e1e7816 */ /* 0x000fe20000000018 */
[----:B------:R-:W-:-:S03]  /*f050*/  IMAD.U32 R24, RZ, RZ, UR14 ;  /* 0x0000000eff187e24 */ /* 0x000fc6000f8e00ff */
[----:B------:R-:W-:Y:S01]  /*f060*/  ISETP.GE.AND P1, PT, R0, R3, PT ;  /* 0x000000030000720c */ /* 0x000fe20003f26270 */
[----:B------:R-:W-:Y:S01]  /*f070*/  IMAD.IADD R0, R2, 0x1, -R0 ;  /* 0x0000000102007824 */ /* 0x000fe200078e0a00 */
[----:B------:R-:W-:Y:S02]  /*f080*/  SHF.R.U32.HI R2, RZ, 0x2, R25 ;  /* 0x00000002ff027819 */ /* 0x000fe40000011619 */
[----:B------:R-:W-:Y:S02]  /*f090*/  LOP3.LUT R3, R25, 0x60, RZ, 0xc0, !PT ;  /* 0x0000006019037812 */ /* 0x000fe400078ec0ff */
[----:B------:R-:W-:Y:S02]  /*f0a0*/  LOP3.LUT R2, R2, 0x7, RZ, 0xc0, !PT ;  /* 0x0000000702027812 */ /* 0x000fe400078ec0ff */
[----:B------:R-:W-:Y:S02]  /*f0b0*/  SHF.R.U32.HI R3, RZ, 0x1, R3 ;  /* 0x00000001ff037819 */ /* 0x000fe40000011603 */
[----:B------:R-:W-:-:S02]  /*f0c0*/  LOP3.LUT R33, R33, 0x40, R2, 0xe2, !PT ;  /* 0x0000004021217812 */ /* 0x000fc400078ee202 */
[----:B------:R-:W-:Y:S02]  /*f0d0*/  IADD3 R2, RZ, -R3, -R2 ;  /* 0x80000003ff027210 */ /* 0x000fe40007ffe802 */
[----:B------:R-:W-:Y:S02]  /*f0e0*/  SHF.R.S32.HI R31, RZ, 0x1f, R30 ;  /* 0x0000001fff1f7819 */ /* 0x000fe4000001141e */
[----:B------:R-:W-:Y:S01]  /*f0f0*/  LOP3.LUT R33, R36, R33, R3, 0xfe, !PT ;  /* 0x0000002124217212 */ /* 0x000fe200078efe03 */
[----:B------:R-:W-:Y:S02]  /*f100*/  IMAD R32, R32, -0x40, R2 ;  /* 0xffffffc020207824 */ /* 0x000fe400078e0202 */
[----:B------:R-:W-:Y:S02]  /*f110*/  IMAD.SHL.U32 R2, R26, 0x100, RZ ;  /* 0x000001001a027824 */ /* 0x000fe400078e00ff */
[----:B------:R-:W-:-:S03]  /*f120*/  IMAD.WIDE.U32 R24, R24, UR10, R30 ;  /* 0x0000000a18187c25 */ /* 0x000fc6000f8e001e */
[C---:B------:R-:W-:Y:S01]  /*f130*/  IADD3 R32, -R2.reuse, UR6, R32 ;  /* 0x0000000602207c10 */ /* 0x040fe2000fffe120 */
[----:B------:R-:W-:Y:S01]  /*f140*/  VIADD R25, R25, UR8 ;  /* 0x0000000819197c36 */ /* 0x000fe20008000000 */
[----:B------:R-:W-:Y:S01]  /*f150*/  ISETP.GE.OR P1, PT, R2, UR6, P1 ;  /* 0x0000000602007c0c */ /* 0x000fe20008f26670 */
[----:B------:R-:W-:-:S04]  /*f160*/  USHF.R.U32.HI UR6, URZ, 0x1, UR11 ;  /* 0x000000013f067899 */ /* 0x000fc8000801160b */
[----:B------:R-:W-:-:S04]  /*f170*/  UIMAD.WIDE.U32 UR6, UR6, -0x6db6db6d, URZ ;  /* 0x92492493060678a5 */ /* 0x000fc8000f8e003f */
[----:B------:R-:W-:-:S04]  /*f180*/  USHF.R.U32.HI UR6, URZ, 0x2, UR7 ;  /* 0x000000023f067899 */ /* 0x000fc80008011607 */
[----:B------:R-:W-:Y:S02]  /*f190*/  UIMAD UR5, UR6, -0xe, UR11 ;  /* 0xfffffff2060578a4 */ /* 0x000fe4000f8e020b */
[----:B------:R-:W-:Y:S01]  /*f1a0*/  @UP1 ULOP3.LUT UR4, UR4, 0x1, UR6, 0x78, !UPT ;  /* 0x0000000104041892 */ /* 0x000fe2000f8e7806 */
[----:B------:R-:W-:Y:S11]  /*f1b0*/  @P1 BRA `(.L_x_38) ;  /* 0x0000012400bc1947 */ /* 0x000ff60003800000 */
[----:B------:R-:W0:Y:S01]  /*f1c0*/  LDC.64 R26, c[0x0][0x5c8] ;  /* 0x00017200ff1a7b82 */ /* 0x000e220000000a00 */
[----:B------:R-:W-:Y:S01]  /*f1d0*/  ULDC.64 UR6, c[0x0][0x5c0] ;  /* 0x0001700000067ab9 */ /* 0x000fe20000000a00 */
[----:B------:R-:W-:Y:S01]  /*f1e0*/  BSSY B0, `(.L_x_38) ;  /* 0x000126c000007945 */ /* 0x000fe20003800000 */
[-C--:B0-----:R-:W-:Y:S01]  /*f1f0*/  IMAD R2, R37, R26.reuse, RZ ;  /* 0x0000001a25027224 */ /* 0x081fe200078e02ff */
[----:B------:R-:W-:Y:S01]  /*f200*/  SHF.L.U64.HI R34, R26, 0x3, R27 ;  /* 0x000000031a227819 */ /* 0x000fe2000001021b */
[----:B------:R-:W-:-:S04]  /*f210*/  IMAD.WIDE.U32 R24, R33, R26, R24 ;  /* 0x0000001a21187225 */ /* 0x000fc800078e0018 */
[----:B------:R-:W-:Y:S01]  /*f220*/  IMAD R2, R33, R27, R2 ;  /* 0x0000001b21027224 */ /* 0x000fe200078e0202 */
[C---:B------:R-:W-:Y:S01]  /*f230*/  LEA R28, P2, R26.reuse, R24, 0x7 ;  /* 0x000000181a1c7211 */ /* 0x040fe200078438ff */
[----:B------:R-:W-:Y:S02]  /*f240*/  IMAD.SHL.U32 R35, R26, 0x8, RZ ;  /* 0x000000081a237824 */ /* 0x000fe400078e00ff */
[----:B------:R-:W-:Y:S01]  /*f250*/  IMAD.IADD R25, R25, 0x1, R2 ;  /* 0x0000000119197824 */ /* 0x000fe200078e0202 */
[C---:B------:R-:W-:Y:S02]  /*f260*/  IADD3 R2, P1, R24.reuse, UR6, RZ ;  /* 0x0000000618027c10 */ /* 0x040fe4000ff3e0ff */
[----:B------:R-:W-:Y:S02]  /*f270*/  IADD3 R24, P5, P6, R24, UR6, R35 ;  /* 0x0000000618187c10 */ /* 0x000fe4000febe023 */
[----:B------:R-:W-:Y:S02]  /*f280*/  LEA.HI.X R29, R26, R25, R27, 0x7, P2 ;  /* 0x000000191a1d7211 */ /* 0x000fe400010f3c1b */
[----:B------:R-:W-:-:S02]  /*f290*/  IADD3.X R3, R25, UR7, RZ, P1, !PT ;  /* 0x0000000719037c10 */ /* 0x000fc40008ffe4ff */
[--C-:B------:R-:W-:Y:S02]  /*f2a0*/  IADD3.X R25, R25, UR7, R34.reuse, P5, P6 ;  /* 0x0000000719197c10 */ /* 0x100fe4000afec422 */
[----:B------:R-:W-:Y:S02]  /*f2b0*/  FSETP.NEU.AND P5, PT, RZ, UR23, PT ;  /* 0x00000017ff007c0b */ /* 0x000fe4000bfad000 */
[C---:B------:R-:W-:Y:S02]  /*f2c0*/  IADD3 R26, P2, P3, R28.reuse, UR6, R35 ;  /* 0x000000061c1a7c10 */ /* 0x040fe4000fb5e023 */
[----:B------:R-:W-:Y:S02]  /*f2d0*/  IADD3 R28, P1, R28, UR6, RZ ;  /* 0x000000061c1c7c10 */ /* 0x000fe4000ff3e0ff */
[C---:B------:R-:W-:Y:S02]  /*f2e0*/  IADD3.X R27, R29.reuse, UR7, R34, P2, P3 ;  /* 0x000000071d1b7c10 */ /* 0x040fe400097e6422 */
[----:B------:R-:W-:-:S05]  /*f2f0*/  IADD3.X R29, R29, UR7, RZ, P1, !PT ;  /* 0x000000071d1d7c10 */ /* 0x000fca0008ffe4ff */
[----:B------:R-:W-:Y:S05]  /*f300*/  @!P5 BRA `(.L_x_39) ;  /* 0x000000d800fcd947 */ /* 0x000fea0003800000 */
[----:B------:R-:W-:Y:S01]  /*f310*/  ULDC.64 UR6, c[0x0][0x5b8] ;  /* 0x00016e0000067ab9 */ /* 0x000fe20000000a00 */
[----:B------:R-:W-:Y:S01]  /*f320*/  BSSY B1, `(.L_x_40) ;  /* 0x0000013000017945 */ /* 0x000fe20003800000 */
[----:B------:R-:W-:Y:S01]  /*f330*/  IMAD.U32 R34, RZ, RZ, UR6 ;  /* 0x00000006ff227e24 */ /* 0x000fe2000f8e00ff */
[----:B------:R-:W-:-:S03]  /*f340*/  UIMAD UR6, UR12, UR6, URZ ;  /* 0x000000060c0672a4 */ /* 0x000fc6000f8e023f */
[----:B------:R-:W-:Y:S01]  /*f350*/  IMAD.WIDE.U32 R30, R34, UR10, R30 ;  /* 0x0000000a221e7c25 */ /* 0x000fe2000f8e001e */
[----:B------:R-:W-:-:S03]  /*f360*/  UIMAD UR6, UR10, UR7, UR6 ;  /* 0x000000070a0672a4 */ /* 0x000fc6000f8e0206 */
[----:B------:R-:W-:Y:S01]  /*f370*/  IMAD.MOV.U32 R34, RZ, RZ, R30 ;  /* 0x000000ffff227224 */ /* 0x000fe200078e001e */
[----:B------:R-:W-:Y:S02]  /*f380*/  ULDC.64 UR10, c[0x0][0x5a8] ;  /* 0x00016a00000a7ab9 */ /* 0x000fe40000000a00 */
[----:B------:R-:W-:Y:S01]  /*f390*/  VIADD R35, R31, UR6 ;  /* 0x000000061f237c36 */ /* 0x000fe20008000000 */
[----:B------:R-:W-:Y:S02]  /*f3a0*/  ULDC.64 UR6, c[0x0][0x5b0] ;  /* 0x00016c0000067ab9 */ /* 0x000fe40000000a00 */
[----:B------:R-:W-:Y:S02]  /*f3b0*/  IMAD R38, R37, UR6, RZ ;  /* 0x0000000625267c24 */ /* 0x000fe4000f8e02ff */
[----:B------:R-:W-:-:S04]  /*f3c0*/  IMAD.WIDE.U32 R30, R33, UR6, R34 ;  /* 0x00000006211e7c25 */ /* 0x000fc8000f8e0022 */
[----:B------:R-:W-:Y:S01]  /*f3d0*/  IMAD R38, R33, UR7, R38 ;  /* 0x0000000721267c24 */ /* 0x000fe2000f8e0226 */
[----:B------:R-:W-:-:S04]  /*f3e0*/  IADD3 R30, P1, R30, UR10, RZ ;  /* 0x0000000a1e1e7c10 */ /* 0x000fc8000ff3e0ff */
[--C-:B------:R-:W-:Y:S02]  /*f3f0*/  IADD3.X R31, R31, UR11, R38.reuse, P1, !PT ;  /* 0x0000000b1f1f7c10 */ /* 0x100fe40008ffe426 */
[----:B------:R-:W-:Y:S02]  /*f400*/  ISETP.GE.AND P1, PT, R32, 0x1, PT ;  /* 0x000000012000780c */ /* 0x000fe40003f26270 */
[----:B------:R-:W-:Y:S02]  /*f410*/  PRMT R38, RZ, 0x7610, R38 ;  /* 0x00007610ff267816 */ /* 0x000fe40000000026 */
[----:B------:R-:W-:-:S13]  /*f420*/  ISETP.LT.OR P2, PT, R0, 0x1, !P1 ;  /* 0x000000010000780c */ /* 0x000fda0004f41670 */
[----:B------:R-:W-:Y:S05]  /*f430*/  @P2 BRA `(.L_x_41) ;  /* 0x0000000000042947 */ /* 0x000fea0003800000 */
[----:B------:R0:W5:Y:S02]  /*f440*/  LDG.E.U8 R38, desc[UR20][R30.64] ;  /* 0x000000141e267981 */ /* 0x000164000c1e1100 */
.L_x_41:
[----:B------:R-:W-:Y:S05]  /*f450*/  BSYNC B1 ;  /* 0x0000000000017941 */ /* 0x000fea0003800000 */
.L_x_40:
[----:B-----5:R-:W-:Y:S01]  /*f460*/  LOP3.LUT R38, R38, 0xff, RZ, 0xc0, !PT ;  /* 0x000000ff26267812 */ /* 0x020fe200078ec0ff */
[----:B------:R-:W-:Y:S03]  /*f470*/  BSSY B1, `(.L_x_42) ;  /* 0x000000b000017945 */ /* 0x000fe60003800000 */
[----:B------:R-:W-:-:S05]  /*f480*/  F2FP.F16.E4M3.UNPACK_B R38, R38 ;  /* 0x00000026ff26723e */ /* 0x000fca00020006ff */
[----:B------:R-:W-:-:S05]  /*f490*/  HADD2.F32 R38, -RZ, R38.H0_H0 ;  /* 0x20000026ff267230 */ /* 0x000fca0000004100 */
[----:B------:R-:W-:-:S04]  /*f4a0*/  FMUL R38, R38, UR23 ;  /* 0x0000001726267c20 */ /* 0x000fc80008400000 */
[----:B------:R-:W-:-:S05]  /*f4b0*/  FFMA R4, R4, UR22, R38 ;  /* 0x0000001604047c23 */ /* 0x000fca0008000026 */
[----:B------:R-:W-:-:S05]  /*f4c0*/  F2FP.SATFINITE.E4M3.F32.PACK_AB_MERGE_C R4, RZ, R4, RZ ;  /* 0x00000004ff04723e */ /* 0x000fca00048070ff */
[----:B------:R2:W-:Y:S01]  /*f4d0*/  @!P2 STG.E.U8 desc[UR20][R2.64], R4 ;  /* 0x000000040200a986 */ /* 0x0005e2000c101114 */
[----:B------:R-:W-:Y:S02]  /*f4e0*/  ISETP.LT.OR P2, PT, R0, 0x2, !P1 ;  /* 0x000000020000780c */ /* 0x000fe40004f41670 */
[----:B--2---:R-:W-:-:S11]  /*f4f0*/  PRMT R4, RZ, 0x7610, R4 ;  /* 0x00007610ff047816 */ /* 0x004fd60000000004 */
[----:B------:R-:W-:Y:S05]  /*f500*/  @P2 BRA `(.L_x_43) ;  /* 0x0000000000042947 */ /* 0x000fea0003800000 */
[----:B------:R2:W5:Y:S02]  /*f510*/  LDG.E.U8 R4, desc[UR20][R30.64+0x1] ;  /* 0x000001141e047981 */ /* 0x000564000c1e1100 */
.L_x_43:
[----:B------:R-:W-:Y:S05]  /*f520*/  BSYNC B1 ;  /* 0x0000000000017941 */ /* 0x000fea0003800000 */
.L_x_42:
        /* <DEDUP_REMOVED lines=8> */
[----:B------:R-:W-:-:S05]  /*f5b0*/  IADD3 R4, P2, R33, 0x8, RZ ;  /* 0x0000000821047810 */ /* 0x000fca0007f5e0ff */
[----:B----4-:R-:W-:-:S04]  /*f5c0*/  IMAD.X R5, RZ, RZ, R37, P2 ;  /* 0x000000ffff057224 */ /* 0x010fc800010e0625 */
[----:B------:R-:W-:-:S04]  /*f5d0*/  IMAD R5, R5, UR6, RZ ;  /* 0x0000000605057c24 */ /* 0x000fc8000f8e02ff */
[C---:B------:R-:W-:Y:S02]  /*f5e0*/  IMAD R38, R4.reuse, UR7, R5 ;  /* 0x0000000704267c24 */ /* 0x040fe4000f8e0205 */
[----:B------:R-:W-:-:S03]  /*f5f0*/  IMAD.WIDE.U32 R4, R4, UR6, R34 ;  /* 0x0000000604047c25 */ /* 0x000fc6000f8e0022 */
[----:B------:R-:W-:-:S04]  /*f600*/  IADD3 R4, P2, R4, UR10, RZ ;  /* 0x0000000a04047c10 */ /* 0x000fc8000ff5e0ff */
[--C-:B------:R-:W-:Y:S02]  /*f610*/  IADD3.X R5, R5, UR11, R38.reuse, P2, !PT ;  /* 0x0000000b05057c10 */ /* 0x100fe400097fe426 */
[----:B------:R-:W-:Y:S02]  /*f620*/  ISETP.GE.AND P2, PT, R32, 0x9, PT ;  /* 0x000000092000780c */ /* 0x000fe40003f46270 */
[----:B------:R-:W-:Y:S02]  /*f630*/  PRMT R38, RZ, 0x7610, R38 ;  /* 0x00007610ff267816 */ /* 0x000fe40000000026 */
[----:B------:R-:W-:-:S13]  /*f640*/  ISETP.LT.OR P3, PT, R0, 0x1, !P2 ;  /* 0x000000010000780c */ /* 0x000fda0005761670 */
[----:B------:R-:W-:Y:S05]  /*f650*/  @P3 BRA `(.L_x_45) ;  /* 0x0000000000043947 */ /* 0x000fea0003800000 */
[----:B------:R4:W5:Y:S02]  /*f660*/  LDG.E.U8 R38, desc[UR20][R4.64] ;  /* 0x0000001404267981 */ /* 0x000964000c1e1100 */
.L_x_45:
[----:B------:R-:W-:Y:S05]  /*f670*/  BSYNC B1 ;  /* 0x0000000000017941 */ /* 0x000fea0003800000 */
.L_x_44:
        /* <DEDUP_REMOVED lines=9> */
[----:B0-----:R-:W-:-:S11]  /*f710*/  PRMT R6, RZ, 0x7610, R6 ;  /* 0x00007610ff067816 */ /* 0x001fd60000000006 */
[----:B------:R-:W-:Y:S05]  /*f720*/  @P3 BRA `(.L_x_47) ;  /* 0x0000000000043947 */ /* 0x000fea0003800000 */
[----:B------:R0:W5:Y:S02]  /*f730*/  LDG.E.U8 R6, desc[UR20][R4.64+0x1] ;  /* 0x0000011404067981 */ /* 0x000164000c1e1100 */
.L_x_47:
[----:B------:R-:W-:Y:S05]  /*f740*/  BSYNC B1 ;  /* 0x0000000000017941 */ /* 0x000fea0003800000 */
.L_x_46:
[----:B-----5:R-:W-:Y:S01]  /*f750*/  LOP3.LUT R6, R6, 0xff, RZ, 0xc0, !PT ;  /* 0x000000ff06067812 */ /* 0x020fe200078ec0ff */
[----:B------:R-:W-:Y:S01]  /*f760*/  BSSY B1, `(.L_x_48) ;  /* 0x000000b000017945 */ /* 0x000fe20003800000 */
[----:B------:R-:W-:Y:S02]  /*f770*/  ISETP.LT.OR P5, PT, R0, 0x9, !P1 ;  /* 0x000000090000780c */ /* 0x000fe40004fa1670 */
[----:B------:R-:W-:-:S05]  /*f780*/  F2FP.F16.E4M3.UNPACK_B R6, R6 ;  /* 0x00000006ff06723e */ /* 0x000fca00020006ff */
[----:B------:R-:W-:-:S05]  /*f790*/  HADD2.F32 R6, -RZ, R6.H0_H0 ;  /* 0x20000006ff067230 */ /* 0x000fca0000004100 */
[----:B------:R-:W-:-:S04]  /*f7a0*/  FMUL R6, R6, UR23 ;  /* 0x0000001706067c20 */ /* 0x000fc80008400000 */
[--C-:B------:R-:W-:Y:S01]  /*f7b0*/  FFMA R7, R7, UR22, R6.reuse ;  /* 0x0000001607077c23 */ /* 0x100fe20008000006 */
[----:B------:R-:W-:-:S04]  /*f7c0*/  PRMT R6, RZ, 0x7610, R6 ;  /* 0x00007610ff067816 */ /* 0x000fc80000000006 */
[----:B------:R-:W-:-:S05]  /*f7d0*/  F2FP.SATFINITE.E4M3.F32.PACK_AB_MERGE_C R7, RZ, R7, RZ ;  /* 0x00000007ff07723e */ /* 0x000fca00048070ff */
[----:B------:R0:W-:Y:S01]  /*f7e0*/  @!P3 STG.E.U8 desc[UR20][R24.64+0x1], R7 ;  /* 0x000001071800b986 */ /* 0x0001e2000c101114 */
[----:B------:R-:W-:Y:S05]  /*f7f0*/  @P5 BRA `(.L_x_49) ;  /* 0x0000000000045947 */ /* 0x000fea0003800000 */
[----:B------:R0:W5:Y:S02]  /*f800*/  LDG.E.U8 R6, desc[UR20][R30.64+0x8] ;  /* 0x000008141e067981 */ /* 0x000164000c1e1100 */
.L_x_49:
[----:B------:R-:W-:Y:S05]  /*f810*/  BSYNC B1 ;  /* 0x0000000000017941 */ /* 0x000fea0003800000 */
.L_x_48:
        /* <DEDUP_REMOVED lines=12> */
.L_x_51:
[----:B------:R-:W-:Y:S05]  /*f8e0*/  BSYNC B1 ;  /* 0x0000000000017941 */ /* 0x000fea0003800000 */
.L_x_50:
        /* <DEDUP_REMOVED lines=12> */
.L_x_53:
[----:B------:R-:W-:Y:S05]  /*f9b0*/  BSYNC B1 ;  /* 0x0000000000017941 */ /* 0x000fea0003800000 */
.L_x_52:
        /* <DEDUP_REMOVED lines=12> */
.L_x_55:
[----:B------:R-:W-:Y:S05]  /*fa80*/  BSYNC B1 ;  /* 0x0000000000017941 */ /* 0x000fea0003800000 */
.L_x_54:
        /* <DEDUP_REMOVED lines=12> */
.L_x_57:
[----:B------:R-:W-:Y:S05]  /*fb50*/  BSYNC B1 ;  /* 0x0000000000017941 */ /* 0x000fea0003800000 */
.L_x_56:
        /* <DEDUP_REMOVED lines=12> */
.L_x_59:
[----:B------:R-:W-:Y:S05]  /*fc20*/  BSYNC B1 ;  /* 0x0000000000017941 */ /* 0x000fea0003800000 */
.L_x_58:
        /* <DEDUP_REMOVED lines=12> */
.L_x_61:
[----:B------:R-:W-:Y:S05]  /*fcf0*/  BSYNC B1 ;  /* 0x0000000000017941 */ /* 0x000fea0003800000 */
.L_x_60:
        /* <DEDUP_REMOVED lines=12> */
.L_x_63:
[----:B------:R-:W-:Y:S05]  /*fdc0*/  BSYNC B1 ;  /* 0x0000000000017941 */ /* 0x000fea0003800000 */
.L_x_62:
        /* <DEDUP_REMOVED lines=12> */
.L_x_65:
[----:B------:R-:W-:Y:S05]  /*fe90*/  BSYNC B1 ;  /* 0x0000000000017941 */ /* 0x000fea0003800000 */
.L_x_64:
        /* <DEDUP_REMOVED lines=12> */
.L_x_67:
[----:B------:R-:W-:Y:S05]  /*ff60*/  BSYNC B1 ;  /* 0x0000000000017941 */ /* 0x000fea0003800000 */
.L_x_66:
        /* <DEDUP_REMOVED lines=12> */
.L_x_69:
[----:B------:R-:W-:Y:S05]  /*10030*/  BSYNC B1 ;  /* 0x0000000000017941 */ /* 0x000fea0003800000 */
.L_x_68:
        /* <DEDUP_REMOVED lines=12> */
.L_x_71:
[----:B------:R-:W-:Y:S05]  /*10100*/  BSYNC B1 ;  /* 0x0000000000017941 */ /* 0x000fea0003800000 */
.L_x_70:
        /* <DEDUP_REMOVED lines=12> */
.L_x_73:
[----:B------:R-:W-:Y:S05]  /*101d0*/  BSYNC B1 ;  /* 0x0000000000017941 */ /* 0x000fea0003800000 */
.L_x_72:
        /* <DEDUP_REMOVED lines=12> */
.L_x_75:
[----:B------:R-:W-:Y:S05]  /*102a0*/  BSYNC B1 ;  /* 0x0000000000017941 */ /* 0x000fea0003800000 */
.L_x_74:
        /* <DEDUP_REMOVED lines=12> */
.L_x_77:
[----:B------:R-:W-:Y:S05]  /*10370*/  BSYNC B1 ;  /* 0x0000000000017941 */ /* 0x000fea0003800000 */
.L_x_76:
        /* <DEDUP_REMOVED lines=12> */
.L_x_79:
[----:B------:R-:W-:Y:S05]  /*10440*/  BSYNC B1 ;  /* 0x0000000000017941 */ /* 0x000fea0003800000 */
.L_x_78:
        /* <DEDUP_REMOVED lines=12> */
.L_x_81:
[----:B------:R-:W-:Y:S05]  /*10510*/  BSYNC B1 ;  /* 0x0000000000017941 */ /* 0x000fea0003800000 */
.L_x_80:
        /* <DEDUP_REMOVED lines=12> */
.L_x_83:
[----:B------:R-:W-:Y:S05]  /*105e0*/  BSYNC B1 ;  /* 0x0000000000017941 */ /* 0x000fea0003800000 */
.L_x_82:
        /* <DEDUP_REMOVED lines=12> */
.L_x_85:
[----:B------:R-:W-:Y:S05]  /*106b0*/  BSYNC B1 ;  /* 0x0000000000017941 */ /* 0x000fea0003800000 */
.L_x_84:
        /* <DEDUP_REMOVED lines=12> */
.L_x_87:
[----:B------:R-:W-:Y:S05]  /*10780*/  BSYNC B1 ;  /* 0x0000000000017941 */ /* 0x000fea0003800000 */
.L_x_86:
        /* <DEDUP_REMOVED lines=12> */
.L_x_89:
[----:B------:R-:W-:Y:S05]  /*10850*/  BSYNC B1 ;  /* 0x0000000000017941 */ /* 0x000fea0003800000 */
.L_x_88:
        /* <DEDUP_REMOVED lines=12> */
.L_x_91:
[----:B------:R-:W-:Y:S05]  /*10920*/  BSYNC B1 ;  /* 0x0000000000017941 */ /* 0x000fea0003800000 */
.L_x_90:
        /* <DEDUP_REMOVED lines=12> */
.L_x_93:
[----:B------:R-:W-:Y:S05]  /*109f0*/  BSYNC B1 ;  /* 0x0000000000017941 */ /* 0x000fea0003800000 */
.L_x_92:
        /* <DEDUP_REMOVED lines=12> */
.L_x_95:
[----:B------:R-:W-:Y:S05]  /*10ac0*/  BSYNC B1 ;  /* 0x0000000000017941 */ /* 0x000fea0003800000 */
.L_x_94:
        /* <DEDUP_REMOVED lines=12> */
.L_x_97:
[----:B------:R-:W-:Y:S05]  /*10b90*/  BSYNC B1 ;  /* 0x0000000000017941 */ /* 0x000fea0003800000 */
.L_x_96:
        /* <DEDUP_REMOVED lines=12> */
.L_x_99:
[----:B------:R-:W-:Y:S05]  /*10c60*/  BSYNC B1 ;  /* 0x0000000000017941 */ /* 0x000fea0003800000 */
.L_x_98:
        /* <DEDUP_REMOVED lines=12> */
.L_x_101:
[----:B------:R-:W-:Y:S05]  /*10d30*/  BSYNC B1 ;  /* 0x0000000000017941 */ /* 0x000fea0003800000 */
.L_x_100:
        /* <DEDUP_REMOVED lines=12> */
.L_x_103:
[----:B------:R-:W-:Y:S05]  /*10e00*/  BSYNC B1 ;  /* 0x0000000000017941 */ /* 0x000fea0003800000 */
.L_x_102:
        /* <DEDUP_REMOVED lines=12> */
.L_x_105:
[----:B------:R-:W-:Y:S05]  /*10ed0*/  BSYNC B1 ;  /* 0x0000000000017941 */ /* 0x000fea0003800000 */
.L_x_104:
        /* <DEDUP_REMOVED lines=12> */
.L_x_107:
[----:B------:R-:W-:Y:S05]  /*10fa0*/  BSYNC B1 ;  /* 0x0000000000017941 */ /* 0x000fea0003800000 */
.L_x_106:
        /* <DEDUP_REMOVED lines=12> */
.L_x_109:
[----:B------:R-:W-:Y:S05]  /*11070*/  BSYNC B1 ;  /* 0x0000000000017941 */ /* 0x000fea0003800000 */
.L_x_108:
        /* <DEDUP_REMOVED lines=12> */
.L_x_111:
[----:B------:R-:W-:Y:S05]  /*11140*/  BSYNC B1 ;  /* 0x0000000000017941 */ /* 0x000fea0003800000 */
.L_x_110:
        /* <DEDUP_REMOVED lines=12> */
.L_x_113:
[----:B------:R-:W-:Y:S05]  /*11210*/  BSYNC B1 ;  /* 0x0000000000017941 */ /* 0x000fea0003800000 */
.L_x_112:
        /* <DEDUP_REMOVED lines=12> */
.L_x_115:
[----:B------:R-:W-:Y:S05]  /*112e0*/  BSYNC B1 ;  /* 0x0000000000017941 */ /* 0x000fea0003800000 */
.L_x_114:
        /* <DEDUP_REMOVED lines=12> */
.L_x_117:
[----:B------:R-:W-:Y:S05]  /*113b0*/  BSYNC B1 ;  /* 0x0000000000017941 */ /* 0x000fea0003800000 */
.L_x_116:
        /* <DEDUP_REMOVED lines=12> */
.L_x_119:
[----:B------:R-:W-:Y:S05]  /*11480*/  BSYNC B1 ;  /* 0x0000000000017941 */ /* 0x000fea0003800000 */
.L_x_118:
        /* <DEDUP_REMOVED lines=12> */
.L_x_121:
[----:B------:R-:W-:Y:S05]  /*11550*/  BSYNC B1 ;  /* 0x0000000000017941 */ /* 0x000fea0003800000 */
.L_x_120:
        /* <DEDUP_REMOVED lines=12> */
.L_x_123:
[----:B------:R-:W-:Y:S05]  /*11620*/  BSYNC B1 ;  /* 0x0000000000017941 */ /* 0x000fea0003800000 */
.L_x_122:
[----:B-----5:R-:W-:Y:S01]  /*11630*/  LOP3.LUT R6, R6, 0xff, RZ, 0xc0, !PT ;  /* 0x000000ff06067812 */ /* 0x020fe200078ec0ff */
[----:B------:R-:W-:Y:S01]  /*11640*/  BSSY B1, `(.L_x_124) ;  /* 0x000000b000017945 */ /* 0x000fe20003800000 */
[----:B------:R-:W-:Y:S02]  /*11650*/  ISETP.LT.OR P5, PT, R0, 0x51, !P2 ;  /* 0x000000510000780c */ /* 0x000fe400057a1670 */
[----:B------:R-:W-:-:S05]  /*11660*/  F2FP.F16.E4M3.UNPACK_B R6, R6 ;  /* 0x00000006ff06723e */ /* 0x000fca00020006ff */
[----:B------:R-:W-:-:S05]  /*11670*/  HADD2.F32 R6, -RZ, R6.H0_H0 ;  /* 0x20000006ff067230 */ /* 0x000fca0000004100 */
[----:B------:R-:W-:-:S04]  /*11680*/  FMUL R6, R6, UR23 ;  /* 0x0000001706067c20 */ /* 0x000fc80008400000 */
[----:B------:R-:W-:-:S05]  /*11690*/  FFMA R6, R173, UR22, R6 ;  /* 0x00000016ad067c23 */ /* 0x000fca0008000006 */
[----:B0-----:R-:W-:Y:S02]  /*116a0*/  F2FP.SATFINITE.E4M3.F32.PACK_AB_MERGE_C R7, RZ, R6, RZ ;  /* 0x00000006ff07723e */ /* 0x001fe400048070ff */
[----:B------:R-:W-:-:S03]  /*116b0*/  PRMT R6, RZ, 0x7610, R6 ;  /* 0x00007610ff067816 */ /* 0x000fc60000000006 */
[----:B------:R0:W-:Y:S01]  /*116c0*/  @!P3 STG.E.U8 desc[UR20][R2.64+0x51], R7 ;  /* 0x000051070200b986 */ /* 0x0001e2000c101114 */
[----:B------:R-:W-:Y:S05]  /*116d0*/  @P5 BRA `(.L_x_125) ;  /* 0x0000000000045947 */ /* 0x000fea0003800000 */
[----:B------:R0:W5:Y:S02]  /*116e0*/  LDG.E.U8 R6, desc[UR20][R4.64+0x50] ;  /* 0x0000501404067981 */ /* 0x000164000c1e1100 */
.L_x_125:
[----:B------:R-:W-:Y:S05]  /*116f0*/  BSYNC B1 ;  /* 0x0000000000017941 */ /* 0x000fea0003800000 */
.L_x_124:
        /* <DEDUP_REMOVED lines=12> */
.L_x_127:
[----:B------:R-:W-:Y:S05]  /*117c0*/  BSYNC B1 ;  /* 0x0000000000017941 */ /* 0x000fea0003800000 */
.L_x_126:
        /* <DEDUP_REMOVED lines=12> */
.L_x_129:
[----:B------:R-:W-:Y:S05]  /*11890*/  BSYNC B1 ;  /* 0x0000000000017941 */ /* 0x000fea0003800000 */
.L_x_128:
[----:B-----5:R-:W-:Y:S01]  /*118a0*/  LOP3.LUT R6, R6, 0xff, RZ, 0xc0, !PT ;  /* 0x000000ff06067812 */ /* 0x020fe200078ec0ff */
[----:B------:R-:W-:Y:S01]  /*118b0*/  BSSY B1, `(.L_x_130) ;  /* 0x000000b000017945 */ /* 0x000fe20003800000 */
[----:B------:R-:W-:Y:S02]  /*118c0*/  ISETP.LT.OR P3, PT, R0, 0x5a, !P1 ;  /* 0x0000005a0000780c */ /* 0x000fe40004f61670 */
[----:B------:R-:W-:-:S05]  /*118d0*/  F2FP.F16.E4M3.UNPACK_B R6, R6 ;  /* 0x00000006ff06723e */ /* 0x000fca00020006ff */
[----:B------:R-:W-:-:S05]  /*118e0*/  HADD2.F32 R6, -RZ, R6.H0_H0 ;  /* 0x20000006ff067230 */ /* 0x000fca0000004100 */
[----:B0-----:R-:W-:Y:S01]  /*118f0*/  FMUL R7, R6, UR23 ;  /* 0x0000001706077c20 */ /* 0x001fe20008400000 */
[----:B------:R-:W-:-:S03]  /*11900*/  PRMT R6, RZ, 0x7610, R6 ;  /* 0x00007610ff067816 */ /* 0x000fc60000000006 */
[----:B------:R-:W-:-:S05]  /*11910*/  FFMA R7, R176, UR22, R7 ;  /* 0x00000016b0077c23 */ /* 0x000fca0008000007 */
[----:B------:R-:W-:-:S05]  /*11920*/  F2FP.SATFINITE.E4M3.F32.PACK_AB_MERGE_C R7, RZ, R7, RZ ;  /* 0x00000007ff07723e */ /* 0x000fca00048070ff */
[----:B------:R0:W-:Y:S01]  /*11930*/  @!P5 STG.E.U8 desc[UR20][R2.64+0x58], R7 ;  /* 0x000058070200d986 */ /* 0x0001e2000c101114 */
[----:B------:R-:W-:Y:S05]  /*11940*/  @P3 BRA `(.L_x_131) ;  /* 0x0000000000043947 */ /* 0x000fea0003800000 */
[----:B------:R0:W5:Y:S02]  /*11950*/  LDG.E.U8 R6, desc[UR20][R30.64+0x59] ;  /* 0x000059141e067981 */ /* 0x000164000c1e1100 */
.L_x_131:
[----:B------:R-:W-:Y:S05]  /*11960*/  BSYNC B1 ;  /* 0x0000000000017941 */ /* 0x000fea0003800000 */
.L_x_130:
        /* <DEDUP_REMOVED lines=12> */
.L_x_133:
[----:B------:R-:W-:Y:S05]  /*11a30*/  BSYNC B1 ;  /* 0x0000000000017941 */ /* 0x000fea0003800000 */
.L_x_132:
        /* <DEDUP_REMOVED lines=12> */
.L_x_135:
[----:B------:R-:W-:Y:S05]  /*11b00*/  BSYNC B1 ;  /* 0x0000000000017941 */ /* 0x000fea0003800000 */
.L_x_134:
        /* <DEDUP_REMOVED lines=12> */
.L_x_137:
[----:B------:R-:W-:Y:S05]  /*11bd0*/  BSYNC B1 ;  /* 0x0000000000017941 */ /* 0x000fea0003800000 */
.L_x_136:
        /* <DEDUP_REMOVED lines=12> */
.L_x_139:
[----:B------:R-:W-:Y:S05]  /*11ca0*/  BSYNC B1 ;  /* 0x0000000000017941 */ /* 0x000fea0003800000 */
.L_x_138:
        /* <DEDUP_REMOVED lines=12> */
.L_x_141:
[----:B------:R-:W-:Y:S05]  /*11d70*/  BSYNC B1 ;  /* 0x0000000000017941 */ /* 0x000fea0003800000 */
.L_x_140:
        /* <DEDUP_REMOVED lines=12> */
.L_x_143:
[----:B------:R-:W-:Y:S05]  /*11e40*/  BSYNC B1 ;  /* 0x0000000000017941 */ /* 0x000fea0003800000 */
.L_x_142:
        /* <DEDUP_REMOVED lines=12> */
.L_x_145:
[----:B------:R-:W-:Y:S05]  /*11f10*/  BSYNC B1 ;  /* 0x0000000000017941 */ /* 0x000fea0003800000 */
.L_x_144:
        /* <DEDUP_REMOVED lines=12> */
.L_x_147:
[----:B------:R-:W-:Y:S05]  /*11fe0*/  BSYNC B1 ;  /* 0x0000000000017941 */ /* 0x000fea0003800000 */
.L_x_146:
        /* <DEDUP_REMOVED lines=12> */
.L_x_149:
[----:B------:R-:W-:Y:S05]  /*120b0*/  BSYNC B1 ;  /* 0x0000000000017941 */ /* 0x000fea0003800000 */
.L_x_148:
        /* <DEDUP_REMOVED lines=12> */
.L_x_151:
[----:B------:R-:W-:Y:S05]  /*12180*/  BSYNC B1 ;  /* 0x0000000000017941 */ /* 0x000fea0003800000 */
.L_x_150:
        /* <DEDUP_REMOVED lines=12> */
.L_x_153:
[----:B------:R-:W-:Y:S05]  /*12250*/  BSYNC B1 ;  /* 0x0000000000017941 */ /* 0x000fea0003800000 */
.L_x_152:
        /* <DEDUP_REMOVED lines=12> */
.L_x_155:
[----:B------:R-:W-:Y:S05]  /*12320*/  BSYNC B1 ;  /* 0x0000000000017941 */ /* 0x000fea0003800000 */
.L_x_154:
        /* <DEDUP_REMOVED lines=12> */
.L_x_157:
[----:B------:R-:W-:Y:S05]  /*123f0*/  BSYNC B1 ;  /* 0x0000000000017941 */ /* 0x000fea0003800000 */
.L_x_156:
        /* <DEDUP_REMOVED lines=12> */
.L_x_159:
[----:B------:R-:W-:Y:S05]  /*124c0*/  BSYNC B1 ;  /* 0x0000000000017941 */ /* 0x000fea0003800000 */
.L_x_158:
        /* <DEDUP_REMOVED lines=12> */
.L_x_161:
[----:B------:R-:W-:Y:S05]  /*12590*/  BSYNC B1 ;  /* 0x0000000000017941 */ /* 0x000fea0003800000 */
.L_x_160:
        /* <DEDUP_REMOVED lines=12> */
.L_x_163:
[----:B------:R-:W-:Y:S05]  /*12660*/  BSYNC B1 ;  /* 0x0000000000017941 */ /* 0x000fea0003800000 */
.L_x_162:
        /* <DEDUP_REMOVED lines=12> */
.L_x_165:
[----:B------:R-:W-:Y:S05]  /*12730*/  BSYNC B1 ;  /* 0x0000000000017941 */ /* 0x000fea0003800000 */
.L_x_164:
        /* <DEDUP_REMOVED lines=12> */
.L_x_167:
[----:B------:R-:W-:Y:S05]  /*12800*/  BSYNC B1 ;  /* 0x0000000000017941 */ /* 0x000fea0003800000 */
.L_x_166:
        /* <DEDUP_REMOVED lines=12> */
.L_x_169:
[----:B------:R-:W-:Y:S05]  /*128d0*/  BSYNC B1 ;  /* 0x0000000000017941 */ /* 0x000fea0003800000 */
.L_x_168:
        /* <DEDUP_REMOVED lines=12> */
.L_x_171:
[----:B------:R-:W-:Y:S05]  /*129a0*/  BSYNC B1 ;  /* 0x0000000000017941 */ /* 0x000fea0003800000 */
.L_x_170:
        /* <DEDUP_REMOVED lines=12> */
.L_x_173:
[----:B------:R-:W-:Y:S05]  /*12a70*/  BSYNC B1 ;  /* 0x0000000000017941 */ /* 0x000fea0003800000 */
.L_x_172:
        /* <DEDUP_REMOVED lines=12> */
.L_x_175:
[----:B------:R-:W-:Y:S05]  /*12b40*/  BSYNC B1 ;  /* 0x0000000000017941 */ /* 0x000fea0003800000 */
.L_x_174:
        /* <DEDUP_REMOVED lines=12> */
.L_x_177:
[----:B------:R-:W-:Y:S05]  /*12c10*/  BSYNC B1 ;  /* 0x0000000000017941 */ /* 0x000fea0003800000 */
.L_x_176:
        /* <DEDUP_REMOVED lines=12> */
.L_x_179:
[----:B------:R-:W-:Y:S05]  /*12ce0*/  BSYNC B1 ;  /* 0x0000000000017941 */ /* 0x000fea0003800000 */
.L_x_178:
        /* <DEDUP_REMOVED lines=12> */
.L_x_181:
[----:B------:R-:W-:Y:S05]  /*12db0*/  BSYNC B1 ;  /* 0x0000000000017941 */ /* 0x000fea0003800000 */
.L_x_180:
        /* <DEDUP_REMOVED lines=12> */
.L_x_183:
[----:B------:R-:W-:Y:S05]  /*12e80*/  BSYNC B1 ;  /* 0x0000000000017941 */ /* 0x000fea0003800000 */
.L_x_182:
        /* <DEDUP_REMOVED lines=12> */
.L_x_185:
[----:B------:R-:W-:Y:S05]  /*12f50*/  BSYNC B1 ;  /* 0x0000000000017941 */ /* 0x000fea0003800000 */
.L_x_184:
        /* <DEDUP_REMOVED lines=12> */
.L_x_187:
[----:B------:R-:W-:Y:S05]  /*13020*/  BSYNC B1 ;  /* 0x0000000000017941 */ /* 0x000fea0003800000 */
.L_x_186:
        /* <DEDUP_REMOVED lines=12> */
.L_x_189:
[----:B------:R-:W-:Y:S05]  /*130f0*/  BSYNC B1 ;  /* 0x0000000000017941 */ /* 0x000fea0003800000 */
.L_x_188:
        /* <DEDUP_REMOVED lines=12> */
.L_x_191:
[----:B------:R-:W-:Y:S05]  /*131c0*/  BSYNC B1 ;  /* 0x0000000000017941 */ /* 0x000fea0003800000 */
.L_x_190:
        /* <DEDUP_REMOVED lines=12> */
.L_x_193:
[----:B------:R-:W-:Y:S05]  /*13290*/  BSYNC B1 ;  /* 0x0000000000017941 */ /* 0x000fea0003800000 */
.L_x_192:
        /* <DEDUP_REMOVED lines=12> */
.L_x_195:
[----:B------:R-:W-:Y:S05]  /*13360*/  BSYNC B1 ;  /* 0x0000000000017941 */ /* 0x000fea0003800000 */
.L_x_194:
        /* <DEDUP_REMOVED lines=12> */
.L_x_197:
[----:B------:R-:W-:Y:S05]  /*13430*/  BSYNC B1 ;  /* 0x0000000000017941 */ /* 0x000fea0003800000 */
.L_x_196:
        /* <DEDUP_REMOVED lines=12> */
.L_x_199:
[----:B------:R-:W-:Y:S05]  /*13500*/  BSYNC B1 ;  /* 0x0000000000017941 */ /* 0x000fea0003800000 */
.L_x_198:
        /* <DEDUP_REMOVED lines=12> */
.L_x_201:
[----:B------:R-:W-:Y:S05]  /*135d0*/  BSYNC B1 ;  /* 0x0000000000017941 */ /* 0x000fea0003800000 */
.L_x_200:
        /* <DEDUP_REMOVED lines=12> */
.L_x_203:
[----:B------:R-:W-:Y:S05]  /*136a0*/  BSYNC B1 ;  /* 0x0000000000017941 */ /* 0x000fea0003800000 */
.L_x_202:
        /* <DEDUP_REMOVED lines=12> */
.L_x_205:
[----:B------:R-:W-:Y:S05]  /*13770*/  BSYNC B1 ;  /* 0x0000000000017941 */ /* 0x000fea0003800000 */
.L_x_204:
        /* <DEDUP_REMOVED lines=12> */
.L_x_207:
[----:B------:R-:W-:Y:S05]  /*13840*/  BSYNC B1 ;  /* 0x0000000000017941 */ /* 0x000fea0003800000 */
.L_x_206:
        /* <DEDUP_REMOVED lines=12> */
.L_x_209:
[----:B------:R-:W-:Y:S05]  /*13910*/  BSYNC B1 ;  /* 0x0000000000017941 */ /* 0x000fea0003800000 */
.L_x_208:
        /* <DEDUP_REMOVED lines=12> */
.L_x_211:
[----:B------:R-:W-:Y:S05]  /*139e0*/  BSYNC B1 ;  /* 0x0000000000017941 */ /* 0x000fea0003800000 */
.L_x_210:
        /* <DEDUP_REMOVED lines=12> */
.L_x_213:
[----:B------:R-:W-:Y:S05]  /*13ab0*/  BSYNC B1 ;  /* 0x0000000000017941 */ /* 0x000fea0003800000 */
.L_x_212:
        /* <DEDUP_REMOVED lines=12> */
.L_x_215:
[----:B------:R-:W-:Y:S05]  /*13b80*/  BSYNC B1 ;  /* 0x0000000000017941 */ /* 0x000fea0003800000 */
.L_x_214:
        /* <DEDUP_REMOVED lines=12> */
.L_x_217:
[----:B------:R-:W-:Y:S05]  /*13c50*/  BSYNC B1 ;  /* 0x0000000000017941 */ /* 0x000fea0003800000 */
.L_x_216:
        /* <DEDUP_REMOVED lines=12> */
.L_x_219:
[----:B------:R-:W-:Y:S05]  /*13d20*/  BSYNC B1 ;  /* 0x0000000000017941 */ /* 0x000fea0003800000 */
.L_x_218:
        /* <DEDUP_REMOVED lines=12> */
.L_x_221:
[----:B------:R-:W-:Y:S05]  /*13df0*/  BSYNC B1 ;  /* 0x0000000000017941 */ /* 0x000fea0003800000 */
.L_x_220:
        /* <DEDUP_REMOVED lines=12> */
.L_x_223:
[----:B------:R-:W-:Y:S05]  /*13ec0*/  BSYNC B1 ;  /* 0x0000000000017941 */ /* 0x000fea0003800000 */
.L_x_222:
        /* <DEDUP_REMOVED lines=12> */
.L_x_225:
[----:B------:R-:W-:Y:S05]  /*13f90*/  BSYNC B1 ;  /* 0x0000000000017941 */ /* 0x000fea0003800000 */
.L_x_224:
        /* <DEDUP_REMOVED lines=12> */
.L_x_227:
[----:B------:R-:W-:Y:S05]  /*14060*/  BSYNC B1 ;  /* 0x0000000000017941 */ /* 0x000fea0003800000 */
.L_x_226:
        /* <DEDUP_REMOVED lines=12> */
.L_x_229:
[----:B------:R-:W-:Y:S05]  /*14130*/  BSYNC B1 ;  /* 0x0000000000017941 */ /* 0x000fea0003800000 */
.L_x_228:
        /* <DEDUP_REMOVED lines=12> */
.L_x_231:
[----:B------:R-:W-:Y:S05]  /*14200*/  BSYNC B1 ;  /* 0x0000000000017941 */ /* 0x000fea0003800000 */
.L_x_230:
        /* <DEDUP_REMOVED lines=12> */
.L_x_233:
[----:B------:R-:W-:Y:S05]  /*142d0*/  BSYNC B1 ;  /* 0x0000000000017941 */ /* 0x000fea0003800000 */
.L_x_232:
        /* <DEDUP_REMOVED lines=12> */
.L_x_235:
[----:B------:R-:W-:Y:S05]  /*143a0*/  BSYNC B1 ;  /* 0x0000000000017941 */ /* 0x000fea0003800000 */
.L_x_234:
        /* <DEDUP_REMOVED lines=12> */
.L_x_237:
[----:B------:R-:W-:Y:S05]  /*14470*/  BSYNC B1 ;  /* 0x0000000000017941 */ /* 0x000fea0003800000 */
.L_x_236:
        /* <DEDUP_REMOVED lines=12> */
.L_x_239:
[----:B------:R-:W-:Y:S05]  /*14540*/  BSYNC B1 ;  /* 0x0000000000017941 */ /* 0x000fea0003800000 */
.L_x_238:
        /* <DEDUP_REMOVED lines=12> */
.L_x_241:
[----:B------:R-:W-:Y:S05]  /*14610*/  BSYNC B1 ;  /* 0x0000000000017941 */ /* 0x000fea0003800000 */
.L_x_240:
        /* <DEDUP_REMOVED lines=12> */
.L_x_243:
[----:B------:R-:W-:Y:S05]  /*146e0*/  BSYNC B1 ;  /* 0x0000000000017941 */ /* 0x000fea0003800000 */
.L_x_242:
        /* <DEDUP_REMOVED lines=12> */
.L_x_245:
[----:B------:R-:W-:Y:S05]  /*147b0*/  BSYNC B1 ;  /* 0x0000000000017941 */ /* 0x000fea0003800000 */
.L_x_244:
        /* <DEDUP_REMOVED lines=12> */
.L_x_247:
[----:B------:R-:W-:Y:S05]  /*14880*/  BSYNC B1 ;  /* 0x0000000000017941 */ /* 0x000fea0003800000 */
.L_x_246:
        /* <DEDUP_REMOVED lines=12> */
.L_x_249:
[----:B------:R-:W-:Y:S05]  /*14950*/  BSYNC B1 ;  /* 0x0000000000017941 */ /* 0x000fea0003800000 */
.L_x_248:
        /* <DEDUP_REMOVED lines=12> */
.L_x_251:
[----:B------:R-:W-:Y:S05]  /*14a20*/  BSYNC B1 ;  /* 0x0000000000017941 */ /* 0x000fea0003800000 */
.L_x_250:
        /* <DEDUP_REMOVED lines=12> */
.L_x_253:
[----:B------:R-:W-:Y:S05]  /*14af0*/  BSYNC B1 ;  /* 0x0000000000017941 */ /* 0x000fea0003800000 */
.L_x_252:
[----:B0-----:R-:W2:Y:S01]  /*14b00*/  LDL.LU R7, [R1+0x200] ;  /* 0x0002000001077983 */ /* 0x001ea20000300800 */
[----:B-----5:R-:W-:Y:S01]  /*14b10*/  LOP3.LUT R6, R6, 0xff, RZ, 0xc0, !PT ;  /* 0x000000ff06067812 */ /* 0x020fe200078ec0ff */
[----:B------:R-:W-:Y:S01]  /*14b20*/  BSSY B1, `(.L_x_254) ;  /* 0x000000b000017945 */ /* 0x000fe20003800000 */
[----:B------:R-:W-:Y:S02]  /*14b30*/  ISETP.LT.OR P3, PT, R0, 0xd2, !P2 ;  /* 0x000000d20000780c */ /* 0x000fe40005761670 */
[----:B------:R-:W-:-:S05]  /*14b40*/  F2FP.F16.E4M3.UNPACK_B R6, R6 ;  /* 0x00000006ff06723e */ /* 0x000fca00020006ff */
[----:B------:R-:W-:-:S05]  /*14b50*/  HADD2.F32 R6, -RZ, R6.H0_H0 ;  /* 0x20000006ff067230 */ /* 0x000fca0000004100 */
[----:B------:R-:W-:-:S04]  /*14b60*/  FMUL R6, R6, UR23 ;  /* 0x0000001706067c20 */ /* 0x000fc80008400000 */
[----:B--2---:R-:W-:-:S05]  /*14b70*/  FFMA R6, R7, UR22, R6 ;  /* 0x0000001607067c23 */ /* 0x004fca0008000006 */
[----:B------:R-:W-:Y:S02]  /*14b80*/  F2FP.SATFINITE.E4M3.F32.PACK_AB_MERGE_C R7, RZ, R6, RZ ;  /* 0x00000006ff07723e */ /* 0x000fe400048070ff */
[----:B------:R-:W-:-:S03]  /*14b90*/  PRMT R6, RZ, 0x7610, R6 ;  /* 0x00007610ff067816 */ /* 0x000fc60000000006 */
[----:B------:R0:W-:Y:S01]  /*14ba0*/  @!P5 STG.E.U8 desc[UR20][R24.64+0xd0], R7 ;  /* 0x0000d0071800d986 */ /* 0x0001e2000c101114 */
[----:B------:R-:W-:Y:S05]  /*14bb0*/  @P3 BRA `(.L_x_255) ;  /* 0x0000000000043947 */ /* 0x000fea0003800000 */
[----:B------:R2:W5:Y:S02]  /*14bc0*/  LDG.E.U8 R6, desc[UR20][R4.64+0xd1] ;  /* 0x0000d11404067981 */ /* 0x000564000c1e1100 */
.L_x_255:
[----:B------:R-:W-:Y:S05]  /*14bd0*/  BSYNC B1 ;  /* 0x0000000000017941 */ /* 0x000fea0003800000 */
.L_x_254:
[----:B0-----:R-:W3:Y:S01]  /*14be0*/  LDL.LU R7, [R1+0x204] ;  /* 0x0002040001077983 */ /* 0x001ee20000300800 */
[----:B-----5:R-:W-:Y:S01]  /*14bf0*/  LOP3.LUT R6, R6, 0xff, RZ, 0xc0, !PT ;  /* 0x000000ff06067812 */ /* 0x020fe200078ec0ff */
[----:B------:R-:W-:Y:S01]  /*14c00*/  BSSY B1, `(.L_x_256) ;  /* 0x000000b000017945 */ /* 0x000fe20003800000 */
[----:B------:R-:W-:Y:S02]  /*14c10*/  ISETP.LT.OR P5, PT, R0, 0xd9, !P1 ;  /* 0x000000d90000780c */ /* 0x000fe40004fa1670 */
[----:B------:R-:W-:-:S05]  /*14c20*/  F2FP.F16.E4M3.UNPACK_B R6, R6 ;  /* 0x00000006ff06723e */ /* 0x000fca00020006ff */
[----:B------:R-:W-:-:S05]  /*14c30*/  HADD2.F32 R6, -RZ, R6.H0_H0 ;  /* 0x20000006ff067230 */ /* 0x000fca0000004100 */
[----:B------:R-:W-:-:S04]  /*14c40*/  FMUL R6, R6, UR23 ;  /* 0x0000001706067c20 */ /* 0x000fc80008400000 */
[----:B---3--:R-:W-:-:S05]  /*14c50*/  FFMA R6, R7, UR22, R6 ;  /* 0x0000001607067c23 */ /* 0x008fca0008000006 */
[----:B------:R-:W-:Y:S02]  /*14c60*/  F2FP.SATFINITE.E4M3.F32.PACK_AB_MERGE_C R7, RZ, R6, RZ ;  /* 0x00000006ff07723e */ /* 0x000fe400048070ff */
[----:B------:R-:W-:-:S03]  /*14c70*/  PRMT R6, RZ, 0x7610, R6 ;  /* 0x00007610ff067816 */ /* 0x000fc60000000006 */
[----:B------:R0:W-:Y:S01]  /*14c80*/  @!P3 STG.E.U8 desc[UR20][R24.64+0xd1], R7 ;  /* 0x0000d1071800b986 */ /* 0x0001e2000c101114 */
[----:B------:R-:W-:Y:S05]  /*14c90*/  @P5 BRA `(.L_x_257) ;  /* 0x0000000000045947 */ /* 0x000fea0003800000 */
[----:B------:R3:W5:Y:S02]  /*14ca0*/  LDG.E.U8 R6, desc[UR20][R30.64+0xd8] ;  /* 0x0000d8141e067981 */ /* 0x000764000c1e1100 */
.L_x_257:
[----:B------:R-:W-:Y:S05]  /*14cb0*/  BSYNC B1 ;  /* 0x0000000000017941 */ /* 0x000fea0003800000 */
.L_x_256:
        /* <DEDUP_REMOVED lines=13> */
.L_x_259:
[----:B------:R-:W-:Y:S05]  /*14d90*/  BSYNC B1 ;  /* 0x0000000000017941 */ /* 0x000fea0003800000 */
.L_x_258:
        /* <DEDUP_REMOVED lines=13> */
.L_x_261:
[----:B------:R-:W-:Y:S05]  /*14e70*/  BSYNC B1 ;  /* 0x0000000000017941 */ /* 0x000fea0003800000 */
.L_x_260:
        /* <DEDUP_REMOVED lines=13> */
.L_x_263:
[----:B------:R-:W-:Y:S05]  /*14f50*/  BSYNC B1 ;  /* 0x0000000000017941 */ /* 0x000fea0003800000 */
.L_x_262:
        /* <DEDUP_REMOVED lines=13> */
.L_x_265:
[----:B------:R-:W-:Y:S05]  /*15030*/  BSYNC B1 ;  /* 0x0000000000017941 */ /* 0x000fea0003800000 */
.L_x_264:
        /* <DEDUP_REMOVED lines=13> */
.L_x_267:
[----:B------:R-:W-:Y:S05]  /*15110*/  BSYNC B1 ;  /* 0x0000000000017941 */ /* 0x000fea0003800000 */
.L_x_266:
        /* <DEDUP_REMOVED lines=13> */
.L_x_269:
[----:B------:R-:W-:Y:S05]  /*151f0*/  BSYNC B1 ;  /* 0x0000000000017941 */ /* 0x000fea0003800000 */
.L_x_268:
        /* <DEDUP_REMOVED lines=13> */
.L_x_271:
[----:B------:R-:W-:Y:S05]  /*152d0*/  BSYNC B1 ;  /* 0x0000000000017941 */ /* 0x000fea0003800000 */
.L_x_270:
        /* <DEDUP_REMOVED lines=13> */
.L_x_273:
[----:B------:R-:W-:Y:S05]  /*153b0*/  BSYNC B1 ;  /* 0x0000000000017941 */ /* 0x000fea0003800000 */
.L_x_272:
        /* <DEDUP_REMOVED lines=13> */
.L_x_275:
[----:B------:R-:W-:Y:S05]  /*15490*/  BSYNC B1 ;  /* 0x0000000000017941 */ /* 0x000fea0003800000 */
.L_x_274:
        /* <DEDUP_REMOVED lines=13> */
.L_x_277:
[----:B------:R-:W-:Y:S05]  /*15570*/  BSYNC B1 ;  /* 0x0000000000017941 */ /* 0x000fea0003800000 */
.L_x_276:
        /* <DEDUP_REMOVED lines=13> */
.L_x_279:
[----:B------:R-:W-:Y:S05]  /*15650*/  BSYNC B1 ;  /* 0x0000000000017941 */ /* 0x000fea0003800000 */
.L_x_278:
        /* <DEDUP_REMOVED lines=13> */
.L_x_281:
[----:B------:R-:W-:Y:S05]  /*15730*/  BSYNC B1 ;  /* 0x0000000000017941 */ /* 0x000fea0003800000 */
.L_x_280:
        /* <DEDUP_REMOVED lines=13> */
.L_x_283:
[----:B------:R-:W-:Y:S05]  /*15810*/  BSYNC B1 ;  /* 0x0000000000017941 */ /* 0x000fea0003800000 */
.L_x_282:
        /* <DEDUP_REMOVED lines=13> */
.L_x_285:
[----:B------:R-:W-:Y:S05]  /*158f0*/  BSYNC B1 ;  /* 0x0000000000017941 */ /* 0x000fea0003800000 */
.L_x_284:
        /* <DEDUP_REMOVED lines=13> */
.L_x_287:
[----:B------:R-:W-:Y:S05]  /*159d0*/  BSYNC B1 ;  /* 0x0000000000017941 */ /* 0x000fea0003800000 */
.L_x_286:
        /* <DEDUP_REMOVED lines=13> */
.L_x_289:
[----:B------:R-:W-:Y:S05]  /*15ab0*/  BSYNC B1 ;  /* 0x0000000000017941 */ /* 0x000fea0003800000 */
.L_x_288:
        /* <DEDUP_REMOVED lines=13> */
.L_x_291:
[----:B------:R-:W-:Y:S05]  /*15b90*/  BSYNC B1 ;  /* 0x0000000000017941 */ /* 0x000fea0003800000 */
.L_x_290:
        /* <DEDUP_REMOVED lines=13> */
.L_x_293:
[----:B------:R-:W-:Y:S05]  /*15c70*/  BSYNC B1 ;  /* 0x0000000000017941 */ /* 0x000fea0003800000 */
.L_x_292:
[----:B0-----:R-:W2:Y:S01]  /*15c80*/  LDL.LU R3, [R1+0x250] ;  /* 0x0002500001037983 */ /* 0x001ea20000300800 */
[----:B-----5:R-:W-:Y:S01]  /*15c90*/  LOP3.LUT R6, R6, 0xff, RZ, 0xc0, !PT ;  /* 0x000000ff06067812 */ /* 0x020fe200078ec0ff */
[----:B------:R-:W-:Y:S01]  /*15ca0*/  BSSY B1, `(.L_x_294) ;  /* 0x000000b000017945 */ /* 0x000fe20003800000 */
[----:B------:R-:W-:Y:S02]  /*15cb0*/  ISETP.LT.OR P2, PT, R0, 0xfa, !P2 ;  /* 0x000000fa0000780c */ /* 0x000fe40005741670 */
[----:B------:R-:W-:Y:S02]  /*15cc0*/  F2FP.F16.E4M3.UNPACK_B R6, R6 ;  /* 0x00000006ff06723e */ /* 0x000fe400020006ff */
[----:B------:R-:W-:-:S03]  /*15cd0*/  PRMT R2, RZ, 0x7610, R2 ;  /* 0x00007610ff027816 */ /* 0x000fc60000000002 */
[----:B------:R-:W-:-:S05]  /*15ce0*/  HADD2.F32 R6, -RZ, R6.H0_H0 ;  /* 0x20000006ff067230 */ /* 0x000fca0000004100 */
[----:B------:R-:W-:-:S04]  /*15cf0*/  FMUL R6, R6, UR23 ;  /* 0x0000001706067c20 */ /* 0x000fc80008400000 */
[----:B--2---:R-:W-:-:S05]  /*15d00*/  FFMA R6, R3, UR22, R6 ;  /* 0x0000001603067c23 */ /* 0x004fca0008000006 */
[----:B------:R-:W-:-:S05]  /*15d10*/  F2FP.SATFINITE.E4M3.F32.PACK_AB_MERGE_C R3, RZ, R6, RZ ;  /* 0x00000006ff03723e */ /* 0x000fca00048070ff */
[----:B------:R0:W-:Y:S01]  /*15d20*/  @!P3 STG.E.U8 desc[UR20][R24.64+0xf8], R3 ;  /* 0x0000f8031800b986 */ /* 0x0001e2000c101114 */
[----:B------:R-:W-:Y:S05]  /*15d30*/  @P2 BRA `(.L_x_295) ;  /* 0x0000000000042947 */ /* 0x000fea0003800000 */
[----:B------:R2:W5:Y:S02]  /*15d40*/  LDG.E.U8 R2, desc[UR20][R4.64+0xf9] ;  /* 0x0000f91404027981 */ /* 0x000564000c1e1100 */
.L_x_295:
[----:B------:R-:W-:Y:S05]  /*15d50*/  BSYNC B1 ;  /* 0x0000000000017941 */ /* 0x000fea0003800000 */
.L_x_294:
[----:B------:R-:W2:Y:S01]  /*15d60*/  LDL.LU R7, [R1+0x254] ;  /* 0x0002540001077983 */ /* 0x000ea20000300800 */
[----:B-----5:R-:W-:Y:S01]  /*15d70*/  LOP3.LUT R2, R2, 0xff, RZ, 0xc0, !PT ;  /* 0x000000ff02027812 */ /* 0x020fe200078ec0ff */
[----:B------:R-:W-:Y:S01]  /*15d80*/  BSSY B1, `(.L_x_296) ;  /* 0x0000013000017945 */ /* 0x000fe20003800000 */
[----:B--234-:R-:W-:Y:S02]  /*15d90*/  IADD3 R5, P1, R33, 0x80, RZ ;  /* 0x0000008021057810 */ /* 0x01cfe40007f3e0ff */
[----:B------:R-:W-:-:S03]  /*15da0*/  F2FP.F16.E4M3.UNPACK_B R2, R2 ;  /* 0x00000002ff02723e */ /* 0x000fc600020006ff */
[----:B0-----:R-:W-:Y:S01]  /*15db0*/  IMAD.X R3, RZ, RZ, R37, P1 ;  /* 0x000000ffff037224 */ /* 0x001fe200008e0625 */
[----:B------:R-:W-:Y:S01]  /*15dc0*/  ISETP.GE.AND P1, PT, R32, 0x81, PT ;  /* 0x000000812000780c */ /* 0x000fe20003f26270 */
[----:B------:R-:W-:Y:S02]  /*15dd0*/  HADD2.F32 R2, -RZ, R2.H0_H0 ;  /* 0x20000002ff027230 */ /* 0x000fe40000004100 */
[----:B------:R-:W-:Y:S01]  /*15de0*/  IMAD R6, R3, UR6, RZ ;  /* 0x0000000603067c24 */ /* 0x000fe2000f8e02ff */
[----:B------:R-:W-:Y:S02]  /*15df0*/  ISETP.LT.OR P5, PT, R0, 0x1, !P1 ;  /* 0x000000010000780c */ /* 0x000fe40004fa1670 */
[----:B------:R-:W-:Y:S01]  /*15e00*/  FMUL R4, R2, UR23 ;  /* 0x0000001702047c20 */ /* 0x000fe20008400000 */
[----:B------:R-:W-:-:S04]  /*15e10*/  IMAD.WIDE.U32 R2, R5, UR6, R34 ;  /* 0x0000000605027c25 */ /* 0x000fc8000f8e0022 */
[----:B------:R-:W-:Y:S01]  /*15e20*/  IMAD R5, R5, UR7, R6 ;  /* 0x0000000705057c24 */ /* 0x000fe2000f8e0206 */
[----:B------:R-:W-:-:S04]  /*15e30*/  IADD3 R2, P3, R2, UR10, RZ ;  /* 0x0000000a02027c10 */ /* 0x000fc8000ff7e0ff */
[----:B------:R-:W-:Y:S01]  /*15e40*/  IADD3.X R3, R3, UR11, R5, P3, !PT ;  /* 0x0000000b03037c10 */ /* 0x000fe20009ffe405 */
[----:B------:R-:W-:-:S05]  /*15e50*/  FFMA R4, R7, UR22, R4 ;  /* 0x0000001607047c23 */ /* 0x000fca0008000004 */
[----:B------:R-:W-:Y:S02]  /*15e60*/  F2FP.SATFINITE.E4M3.F32.PACK_AB_MERGE_C R7, RZ, R4, RZ ;  /* 0x00000004ff07723e */ /* 0x000fe400048070ff */
[----:B------:R-:W-:-:S03]  /*15e70*/  PRMT R4, RZ, 0x7610, R4 ;  /* 0x00007610ff047816 */ /* 0x000fc60000000004 */
[----:B------:R0:W-:Y:S01]  /*15e80*/  @!P2 STG.E.U8 desc[UR20][R24.64+0xf9], R7 ;  /* 0x0000f9071800a986 */ /* 0x0001e2000c101114 */
[----:B------:R-:W-:Y:S05]  /*15e90*/  @P5 BRA `(.L_x_297) ;  /* 0x0000000000045947 */ /* 0x000fea0003800000 */
[----:B------:R2:W5:Y:S02]  /*15ea0*/  LDG.E.U8 R4, desc[UR20][R2.64] ;  /* 0x0000001402047981 */ /* 0x000564000c1e1100 */
.L_x_297:
[----:B------:R-:W-:Y:S05]  /*15eb0*/  BSYNC B1 ;  /* 0x0000000000017941 */ /* 0x000fea0003800000 */
.L_x_296:
[----:B------:R-:W3:Y:S01]  /*15ec0*/  LDL.LU R5, [R1+0x258] ;  /* 0x0002580001057983 */ /* 0x000ee20000300800 */
        /* <DEDUP_REMOVED lines=12> */
.L_x_299:
[----:B------:R-:W-:Y:S05]  /*15f90*/  BSYNC B1 ;  /* 0x0000000000017941 */ /* 0x000fea0003800000 */
.L_x_298:
[----:B---3--:R-:W3:Y:S01]  /*15fa0*/  LDL.LU R5, [R1+0x25c] ;  /* 0x00025c0001057983 */ /* 0x008ee20000300800 */
[----:B-----5:R-:W-:Y:S01]  /*15fb0*/  LOP3.LUT R4, R4, 0xff, RZ, 0xc0, !PT ;  /* 0x000000ff04047812 */ /* 0x020fe200078ec0ff */
[----:B------:R-:W-:Y:S01]  /*15fc0*/  BSSY B1, `(.L_x_300) ;  /* 0x0000013000017945 */ /* 0x000fe20003800000 */
[----:B------:R-:W-:Y:S02]  /*15fd0*/  IADD3 R33, P2, R33, 0x88, RZ ;  /* 0x0000008821217810 */ /* 0x000fe40007f5e0ff */
[----:B------:R-:W-:Y:S02]  /*15fe0*/  F2FP.F16.E4M3.UNPACK_B R4, R4 ;  /* 0x00000004ff04723e */ /* 0x000fe400020006ff */
[----:B------:R-:W-:Y:S01]  /*15ff0*/  PRMT R6, RZ, 0x7610, R6 ;  /* 0x00007610ff067816 */ /* 0x000fe20000000006 */
[----:B------:R-:W-:Y:S01]  /*16000*/  IMAD.X R36, RZ, RZ, R37, P2 ;  /* 0x000000ffff247224 */ /* 0x000fe200010e0625 */
[----:B------:R-:W-:Y:S01]  /*16010*/  ISETP.GE.AND P2, PT, R32, 0x89, PT ;  /* 0x000000892000780c */ /* 0x000fe20003f46270 */
[----:B------:R-:W-:-:S02]  /*16020*/  HADD2.F32 R4, -RZ, R4.H0_H0 ;  /* 0x20000004ff047230 */ /* 0x000fc40000004100 */
[----:B------:R-:W-:Y:S01]  /*16030*/  IMAD R36, R36, UR6, RZ ;  /* 0x0000000624247c24 */ /* 0x000fe2000f8e02ff */
[----:B------:R-:W-:Y:S01]  /*16040*/  ISETP.LT.OR P5, PT, R0, 0x1, !P2 ;  /* 0x000000010000780c */ /* 0x000fe200057a1670 */
[----:B------:R-:W-:-:S04]  /*16050*/  IMAD.WIDE.U32 R34, R33, UR6, R34 ;  /* 0x0000000621227c25 */ /* 0x000fc8000f8e0022 */
[----:B------:R-:W-:Y:S01]  /*16060*/  FMUL R4, R4, UR23 ;  /* 0x0000001704047c20 */ /* 0x000fe20008400000 */
[----:B------:R-:W-:-:S03]  /*16070*/  IMAD R33, R33, UR7, R36 ;  /* 0x0000000721217c24 */ /* 0x000fc6000f8e0224 */
[----:B---3--:R-:W-:Y:S01]  /*16080*/  FFMA R5, R5, UR22, R4 ;  /* 0x0000001605057c23 */ /* 0x008fe20008000004 */
[----:B------:R-:W-:-:S04]  /*16090*/  IADD3 R4, P6, R34, UR10, RZ ;  /* 0x0000000a22047c10 */ /* 0x000fc8000ffde0ff */
[----:B0-----:R-:W-:Y:S02]  /*160a0*/  F2FP.SATFINITE.E4M3.F32.PACK_AB_MERGE_C R7, RZ, R5, RZ ;  /* 0x00000005ff07723e */ /* 0x001fe400048070ff */
[----:B------:R-:W-:-:S03]  /*160b0*/  IADD3.X R5, R35, UR11, R33, P6, !PT ;  /* 0x0000000b23057c10 */ /* 0x000fc6000b7fe421 */
[----:B------:R0:W-:Y:S01]  /*160c0*/  @!P3 STG.E.U8 desc[UR20][R28.64+0x1], R7 ;  /* 0x000001071c00b986 */ /* 0x0001e2000c101114 */
[----:B------:R-:W-:Y:S05]  /*160d0*/  @P5 BRA `(.L_x_301) ;  /* 0x0000000000045947 */ /* 0x000fea0003800000 */
[----:B------:R3:W5:Y:S02]  /*160e0*/  LDG.E.U8 R6, desc[UR20][R4.64] ;  /* 0x0000001404067981 */ /* 0x000764000c1e1100 */
.L_x_301:
[----:B------:R-:W-:Y:S05]  /*160f0*/  BSYNC B1 ;  /* 0x0000000000017941 */ /* 0x000fea0003800000 */
.L_x_300:
        /* <DEDUP_REMOVED lines=13> */
.L_x_303:
[----:B------:R-:W-:Y:S05]  /*161d0*/  BSYNC B1 ;  /* 0x0000000000017941 */ /* 0x000fea0003800000 */
.L_x_302:
        /* <DEDUP_REMOVED lines=13> */
.L_x_305:
[----:B------:R-:W-:Y:S05]  /*162b0*/  BSYNC B1 ;  /* 0x0000000000017941 */ /* 0x000fea0003800000 */
.L_x_304:
        /* <DEDUP_REMOVED lines=13> */
.L_x_307:
[----:B------:R-:W-:Y:S05]  /*16390*/  BSYNC B1 ;  /* 0x0000000000017941 */ /* 0x000fea0003800000 */
.L_x_306:
        /* <DEDUP_REMOVED lines=13> */
.L_x_309:
[----:B------:R-:W-:Y:S05]  /*16470*/  BSYNC B1 ;  /* 0x0000000000017941 */ /* 0x000fea0003800000 */
.L_x_308:
        /* <DEDUP_REMOVED lines=13> */
.L_x_311:
[----:B------:R-:W-:Y:S05]  /*16550*/  BSYNC B1 ;  /* 0x0000000000017941 */ /* 0x000fea0003800000 */
.L_x_310:
        /* <DEDUP_REMOVED lines=13> */
.L_x_313:
[----:B------:R-:W-:Y:S05]  /*16630*/  BSYNC B1 ;  /* 0x0000000000017941 */ /* 0x000fea0003800000 */
.L_x_312:
        /* <DEDUP_REMOVED lines=13> */
.L_x_315:
[----:B------:R-:W-:Y:S05]  /*16710*/  BSYNC B1 ;  /* 0x0000000000017941 */ /* 0x000fea0003800000 */
.L_x_314:
        /* <DEDUP_REMOVED lines=13> */
.L_x_317:
[----:B------:R-:W-:Y:S05]  /*167f0*/  BSYNC B1 ;  /* 0x0000000000017941 */ /* 0x000fea0003800000 */
.L_x_316:
        /* <DEDUP_REMOVED lines=13> */
.L_x_319:
[----:B------:R-:W-:Y:S05]  /*168d0*/  BSYNC B1 ;  /* 0x0000000000017941 */ /* 0x000fea0003800000 */
.L_x_318:
        /* <DEDUP_REMOVED lines=13> */
.L_x_321:
[----:B------:R-:W-:Y:S05]  /*169b0*/  BSYNC B1 ;  /* 0x0000000000017941 */ /* 0x000fea0003800000 */
.L_x_320:
        /* <DEDUP_REMOVED lines=13> */
.L_x_323:
[----:B------:R-:W-:Y:S05]  /*16a90*/  BSYNC B1 ;  /* 0x0000000000017941 */ /* 0x000fea0003800000 */
.L_x_322:
        /* <DEDUP_REMOVED lines=13> */
.L_x_325:
[----:B------:R-:W-:Y:S05]  /*16b70*/  BSYNC B1 ;  /* 0x0000000000017941 */ /* 0x000fea0003800000 */
.L_x_324:
        /* <DEDUP_REMOVED lines=13> */
.L_x_327:
[----:B------:R-:W-:Y:S05]  /*16c50*/  BSYNC B1 ;  /* 0x0000000000017941 */ /* 0x000fea0003800000 */
.L_x_326:
        /* <DEDUP_REMOVED lines=13> */
.L_x_329:
[----:B------:R-:W-:Y:S05]  /*16d30*/  BSYNC B1 ;  /* 0x0000000000017941 */ /* 0x000fea0003800000 */
.L_x_328:
        /* <DEDUP_REMOVED lines=13> */
.L_x_331:
[----:B------:R-:W-:Y:S05]  /*16e10*/  BSYNC B1 ;  /* 0x0000000000017941 */ /* 0x000fea0003800000 */
.L_x_330:
        /* <DEDUP_REMOVED lines=13> */
.L_x_333:
[----:B------:R-:W-:Y:S05]  /*16ef0*/  BSYNC B1 ;  /* 0x0000000000017941 */ /* 0x000fea0003800000 */
.L_x_332:
        /* <DEDUP_REMOVED lines=13> */
.L_x_335:
[----:B------:R-:W-:Y:S05]  /*16fd0*/  BSYNC B1 ;  /* 0x0000000000017941 */ /* 0x000fea0003800000 */
.L_x_334:
        /* <DEDUP_REMOVED lines=13> */
.L_x_337:
[----:B------:R-:W-:Y:S05]  /*170b0*/  BSYNC B1 ;  /* 0x0000000000017941 */ /* 0x000fea0003800000 */
.L_x_336:
        /* <DEDUP_REMOVED lines=13> */
.L_x_339:
[----:B------:R-:W-:Y:S05]  /*17190*/  BSYNC B1 ;  /* 0x0000000000017941 */ /* 0x000fea0003800000 */
.L_x_338:
        /* <DEDUP_REMOVED lines=13> */
.L_x_341:
[----:B------:R-:W-:Y:S05]  /*17270*/  BSYNC B1 ;  /* 0x0000000000017941 */ /* 0x000fea0003800000 */
.L_x_340:
        /* <DEDUP_REMOVED lines=13> */
.L_x_343:
[----:B------:R-:W-:Y:S05]  /*17350*/  BSYNC B1 ;  /* 0x0000000000017941 */ /* 0x000fea0003800000 */
.L_x_342:
        /* <DEDUP_REMOVED lines=13> */
.L_x_345:
[----:B------:R-:W-:Y:S05]  /*17430*/  BSYNC B1 ;  /* 0x0000000000017941 */ /* 0x000fea0003800000 */
.L_x_344:
        /* <DEDUP_REMOVED lines=13> */
.L_x_347:
[----:B------:R-:W-:Y:S05]  /*17510*/  BSYNC B1 ;  /* 0x0000000000017941 */ /* 0x000fea0003800000 */
.L_x_346:
        /* <DEDUP_REMOVED lines=13> */
.L_x_349:
[----:B------:R-:W-:Y:S05]  /*175f0*/  BSYNC B1 ;  /* 0x0000000000017941 */ /* 0x000fea0003800000 */
.L_x_348:
        /* <DEDUP_REMOVED lines=13> */
.L_x_351:
[----:B------:R-:W-:Y:S05]  /*176d0*/  BSYNC B1 ;  /* 0x0000000000017941 */ /* 0x000fea0003800000 */
.L_x_350:
        /* <DEDUP_REMOVED lines=13> */
.L_x_353:
[----:B------:R-:W-:Y:S05]  /*177b0*/  BSYNC B1 ;  /* 0x0000000000017941 */ /* 0x000fea0003800000 */
.L_x_352:
        /* <DEDUP_REMOVED lines=13> */
.L_x_355:
[----:B------:R-:W-:Y:S05]  /*17890*/  BSYNC B1 ;  /* 0x0000000000017941 */ /* 0x000fea0003800000 */
.L_x_354:
        /* <DEDUP_REMOVED lines=13> */
.L_x_357:
[----:B------:R-:W-:Y:S05]  /*17970*/  BSYNC B1 ;  /* 0x0000000000017941 */ /* 0x000fea0003800000 */
.L_x_356:
        /* <DEDUP_REMOVED lines=13> */
.L_x_359:
[----:B------:R-:W-:Y:S05]  /*17a50*/  BSYNC B1 ;  /* 0x0000000000017941 */ /* 0x000fea0003800000 */
.L_x_358:
        /* <DEDUP_REMOVED lines=13> */
.L_x_361:
[----:B------:R-:W-:Y:S05]  /*17b30*/  BSYNC B1 ;  /* 0x0000000000017941 */ /* 0x000fea0003800000 */
.L_x_360:
        /* <DEDUP_REMOVED lines=13> */
.L_x_363:
[----:B------:R-:W-:Y:S05]  /*17c10*/  BSYNC B1 ;  /* 0x0000000000017941 */ /* 0x000fea0003800000 */
.L_x_362:
        /* <DEDUP_REMOVED lines=13> */
.L_x_365:
[----:B------:R-:W-:Y:S05]  /*17cf0*/  BSYNC B1 ;  /* 0x0000000000017941 */ /* 0x000fea0003800000 */
.L_x_364:
        /* <DEDUP_REMOVED lines=13> */
.L_x_367:
[----:B------:R-:W-:Y:S05]  /*17dd0*/  BSYNC B1 ;  /* 0x0000000000017941 */ /* 0x000fea0003800000 */
.L_x_366:
        /* <DEDUP_REMOVED lines=13> */
.L_x_369:
[----:B------:R-:W-:Y:S05]  /*17eb0*/  BSYNC B1 ;  /* 0x0000000000017941 */ /* 0x000fea0003800000 */
.L_x_368:
        /* <DEDUP_REMOVED lines=13> */
.L_x_371:
[----:B------:R-:W-:Y:S05]  /*17f90*/  BSYNC B1 ;  /* 0x0000000000017941 */ /* 0x000fea0003800000 */
.L_x_370:
        /* <DEDUP_REMOVED lines=13> */
.L_x_373:
[----:B------:R-:W-:Y:S05]  /*18070*/  BSYNC B1 ;  /* 0x0000000000017941 */ /* 0x000fea0003800000 */
.L_x_372:
        /* <DEDUP_REMOVED lines=13> */
.L_x_375:
[----:B------:R-:W-:Y:S05]  /*18150*/  BSYNC B1 ;  /* 0x0000000000017941 */ /* 0x000fea0003800000 */
.L_x_374:
        /* <DEDUP_REMOVED lines=13> */
.L_x_377:
[----:B------:R-:W-:Y:S05]  /*18230*/  BSYNC B1 ;  /* 0x0000000000017941 */ /* 0x000fea0003800000 */
.L_x_376:
        /* <DEDUP_REMOVED lines=13> */
.L_x_379:
[----:B------:R-:W-:Y:S05]  /*18310*/  BSYNC B1 ;  /* 0x0000000000017941 */ /* 0x000fea0003800000 */
.L_x_378:
        /* <DEDUP_REMOVED lines=13> */
.L_x_381:
[----:B------:R-:W-:Y:S05]  /*183f0*/  BSYNC B1 ;  /* 0x0000000000017941 */ /* 0x000fea0003800000 */
.L_x_380:
        /* <DEDUP_REMOVED lines=13> */
.L_x_383:
[----:B------:R-:W-:Y:S05]  /*184d0*/  BSYNC B1 ;  /* 0x0000000000017941 */ /* 0x000fea0003800000 */
.L_x_382:
        /* <DEDUP_REMOVED lines=13> */
.L_x_385:
[----:B------:R-:W-:Y:S05]  /*185b0*/  BSYNC B1 ;  /* 0x0000000000017941 */ /* 0x000fea0003800000 */
.L_x_384:
        /* <DEDUP_REMOVED lines=13> */
.L_x_387:
[----:B------:R-:W-:Y:S05]  /*18690*/  BSYNC B1 ;  /* 0x0000000000017941 */ /* 0x000fea0003800000 */
.L_x_386:
        /* <DEDUP_REMOVED lines=13> */
.L_x_389:
[----:B------:R-:W-:Y:S05]  /*18770*/  BSYNC B1 ;  /* 0x0000000000017941 */ /* 0x000fea0003800000 */
.L_x_388:
        /* <DEDUP_REMOVED lines=13> */
.L_x_391:
[----:B------:R-:W-:Y:S05]  /*18850*/  BSYNC B1 ;  /* 0x0000000000017941 */ /* 0x000fea0003800000 */
.L_x_390:
        /* <DEDUP_REMOVED lines=13> */
.L_x_393:
[----:B------:R-:W-:Y:S05]  /*18930*/  BSYNC B1 ;  /* 0x0000000000017941 */ /* 0x000fea0003800000 */
.L_x_392:
        /* <DEDUP_REMOVED lines=13> */
.L_x_395:
[----:B------:R-:W-:Y:S05]  /*18a10*/  BSYNC B1 ;  /* 0x0000000000017941 */ /* 0x000fea0003800000 */
.L_x_394:
        /* <DEDUP_REMOVED lines=13> */
.L_x_397:
[----:B------:R-:W-:Y:S05]  /*18af0*/  BSYNC B1 ;  /* 0x0000000000017941 */ /* 0x000fea0003800000 */
.L_x_396:
        /* <DEDUP_REMOVED lines=13> */
.L_x_399:
[----:B------:R-:W-:Y:S05]  /*18bd0*/  BSYNC B1 ;  /* 0x0000000000017941 */ /* 0x000fea0003800000 */
.L_x_398:
        /* <DEDUP_REMOVED lines=13> */
.L_x_401:
[----:B------:R-:W-:Y:S05]  /*18cb0*/  BSYNC B1 ;  /* 0x0000000000017941 */ /* 0x000fea0003800000 */
.L_x_400:
        /* <DEDUP_REMOVED lines=13> */
.L_x_403:
[----:B------:R-:W-:Y:S05]  /*18d90*/  BSYNC B1 ;  /* 0x0000000000017941 */ /* 0x000fea0003800000 */
.L_x_402:
        /* <DEDUP_REMOVED lines=13> */
.L_x_405:
[----:B------:R-:W-:Y:S05]  /*18e70*/  BSYNC B1 ;  /* 0x0000000000017941 */ /* 0x000fea0003800000 */
.L_x_404:
        /* <DEDUP_REMOVED lines=13> */
.L_x_407:
[----:B------:R-:W-:Y:S05]  /*18f50*/  BSYNC B1 ;  /* 0x0000000000017941 */ /* 0x000fea0003800000 */
.L_x_406:
        /* <DEDUP_REMOVED lines=13> */
.L_x_409:
[----:B------:R-:W-:Y:S05]  /*19030*/  BSYNC B1 ;  /* 0x0000000000017941 */ /* 0x000fea0003800000 */
.L_x_408:
        /* <DEDUP_REMOVED lines=13> */
.L_x_411:
[----:B------:R-:W-:Y:S05]  /*19110*/  BSYNC B1 ;  /* 0x0000000000017941 */ /* 0x000fea0003800000 */
.L_x_410:
        /* <DEDUP_REMOVED lines=13> */
.L_x_413:
[----:B------:R-:W-:Y:S05]  /*191f0*/  BSYNC B1 ;  /* 0x0000000000017941 */ /* 0x000fea0003800000 */
.L_x_412:
        /* <DEDUP_REMOVED lines=13> */
.L_x_415:
[----:B------:R-:W-:Y:S05]  /*192d0*/  BSYNC B1 ;  /* 0x0000000000017941 */ /* 0x000fea0003800000 */
.L_x_414:
        /* <DEDUP_REMOVED lines=13> */
.L_x_417:
[----:B------:R-:W-:Y:S05]  /*193b0*/  BSYNC B1 ;  /* 0x0000000000017941 */ /* 0x000fea0003800000 */
.L_x_416:
        /* <DEDUP_REMOVED lines=13> */
.L_x_419:
[----:B------:R-:W-:Y:S05]  /*19490*/  BSYNC B1 ;  /* 0x0000000000017941 */ /* 0x000fea0003800000 */
.L_x_418:
        /* <DEDUP_REMOVED lines=13> */
.L_x_421:
[----:B------:R-:W-:Y:S05]  /*19570*/  BSYNC B1 ;  /* 0x0000000000017941 */ /* 0x000fea0003800000 */
.L_x_420:
        /* <DEDUP_REMOVED lines=13> */
.L_x_423:
[----:B------:R-:W-:Y:S05]  /*19650*/  BSYNC B1 ;  /* 0x0000000000017941 */ /* 0x000fea0003800000 */
.L_x_422:
        /* <DEDUP_REMOVED lines=13> */
.L_x_425:
[----:B------:R-:W-:Y:S05]  /*19730*/  BSYNC B1 ;  /* 0x0000000000017941 */ /* 0x000fea0003800000 */
.L_x_424:
        /* <DEDUP_REMOVED lines=13> */
.L_x_427:
[----:B------:R-:W-:Y:S05]  /*19810*/  BSYNC B1 ;  /* 0x0000000000017941 */ /* 0x000fea0003800000 */
.L_x_426:
        /* <DEDUP_REMOVED lines=13> */
.L_x_429:
[----:B------:R-:W-:Y:S05]  /*198f0*/  BSYNC B1 ;  /* 0x0000000000017941 */ /* 0x000fea0003800000 */
.L_x_428:
        /* <DEDUP_REMOVED lines=13> */
.L_x_431:
[----:B------:R-:W-:Y:S05]  /*199d0*/  BSYNC B1 ;  /* 0x0000000000017941 */ /* 0x000fea0003800000 */
.L_x_430:
        /* <DEDUP_REMOVED lines=13> */
.L_x_433:
[----:B------:R-:W-:Y:S05]  /*19ab0*/  BSYNC B1 ;  /* 0x0000000000017941 */ /* 0x000fea0003800000 */
.L_x_432:
        /* <DEDUP_REMOVED lines=13> */
.L_x_435:
[----:B------:R-:W-:Y:S05]  /*19b90*/  BSYNC B1 ;  /* 0x0000000000017941 */ /* 0x000fea0003800000 */
.L_x_434:
        /* <DEDUP_REMOVED lines=13> */
.L_x_437:
[----:B------:R-:W-:Y:S05]  /*19c70*/  BSYNC B1 ;  /* 0x0000000000017941 */ /* 0x000fea0003800000 */
.L_x_436:
        /* <DEDUP_REMOVED lines=13> */
.L_x_439:
[----:B------:R-:W-:Y:S05]  /*19d50*/  BSYNC B1 ;  /* 0x0000000000017941 */ /* 0x000fea0003800000 */
.L_x_438:
        /* <DEDUP_REMOVED lines=13> */
.L_x_441:
[----:B------:R-:W-:Y:S05]  /*19e30*/  BSYNC B1 ;  /* 0x0000000000017941 */ /* 0x000fea0003800000 */
.L_x_440:
        /* <DEDUP_REMOVED lines=13> */
.L_x_443:
[----:B------:R-:W-:Y:S05]  /*19f10*/  BSYNC B1 ;  /* 0x0000000000017941 */ /* 0x000fea0003800000 */
.L_x_442:
        /* <DEDUP_REMOVED lines=13> */
.L_x_445:
[----:B------:R-:W-:Y:S05]  /*19ff0*/  BSYNC B1 ;  /* 0x0000000000017941 */ /* 0x000fea0003800000 */
.L_x_444:
        /* <DEDUP_REMOVED lines=13> */
.L_x_447:
[----:B------:R-:W-:Y:S05]  /*1a0d0*/  BSYNC B1 ;  /* 0x0000000000017941 */ /* 0x000fea0003800000 */
.L_x_446:
        /* <DEDUP_REMOVED lines=13> */
.L_x_449:
[----:B------:R-:W-:Y:S05]  /*1a1b0*/  BSYNC B1 ;  /* 0x0000000000017941 */ /* 0x000fea0003800000 */
.L_x_448:
        /* <DEDUP_REMOVED lines=13> */
.L_x_451:
[----:B------:R-:W-:Y:S05]  /*1a290*/  BSYNC B1 ;  /* 0x0000000000017941 */ /* 0x000fea0003800000 */
.L_x_450:
        /* <DEDUP_REMOVED lines=13> */
.L_x_453:
[----:B------:R-:W-:Y:S05]  /*1a370*/  BSYNC B1 ;  /* 0x0000000000017941 */ /* 0x000fea0003800000 */
.L_x_452:
        /* <DEDUP_REMOVED lines=13> */
.L_x_455:
[----:B------:R-:W-:Y:S05]  /*1a450*/  BSYNC B1 ;  /* 0x0000000000017941 */ /* 0x000fea0003800000 */
.L_x_454:
        /* <DEDUP_REMOVED lines=13> */
.L_x_457:
[----:B------:R-:W-:Y:S05]  /*1a530*/  BSYNC B1 ;  /* 0x0000000000017941 */ /* 0x000fea0003800000 */
.L_x_456:
        /* <DEDUP_REMOVED lines=13> */
.L_x_459:
[----:B------:R-:W-:Y:S05]  /*1a610*/  BSYNC B1 ;  /* 0x0000000000017941 */ /* 0x000fea0003800000 */
.L_x_458:
        /* <DEDUP_REMOVED lines=13> */
.L_x_461:
[----:B------:R-:W-:Y:S05]  /*1a6f0*/  BSYNC B1 ;  /* 0x0000000000017941 */ /* 0x000fea0003800000 */
.L_x_460:
        /* <DEDUP_REMOVED lines=13> */
.L_x_463:
[----:B------:R-:W-:Y:S05]  /*1a7d0*/  BSYNC B1 ;  /* 0x0000000000017941 */ /* 0x000fea0003800000 */
.L_x_462:
        /* <DEDUP_REMOVED lines=13> */
.L_x_465:
[----:B------:R-:W-:Y:S05]  /*1a8b0*/  BSYNC B1 ;  /* 0x0000000000017941 */ /* 0x000fea0003800000 */
.L_x_464:
        /* <DEDUP_REMOVED lines=13> */
.L_x_467:
[----:B------:R-:W-:Y:S05]  /*1a990*/  BSYNC B1 ;  /* 0x0000000000017941 */ /* 0x000fea0003800000 */
.L_x_466:
        /* <DEDUP_REMOVED lines=13> */
.L_x_469:
[----:B------:R-:W-:Y:S05]  /*1aa70*/  BSYNC B1 ;  /* 0x0000000000017941 */ /* 0x000fea0003800000 */
.L_x_468:
        /* <DEDUP_REMOVED lines=13> */
.L_x_471:
[----:B------:R-:W-:Y:S05]  /*1ab50*/  BSYNC B1 ;  /* 0x0000000000017941 */ /* 0x000fea0003800000 */
.L_x_470:
        /* <DEDUP_REMOVED lines=13> */
.L_x_473:
[----:B------:R-:W-:Y:S05]  /*1ac30*/  BSYNC B1 ;  /* 0x0000000000017941 */ /* 0x000fea0003800000 */
.L_x_472:
        /* <DEDUP_REMOVED lines=13> */
.L_x_475:
[----:B------:R-:W-:Y:S05]  /*1ad10*/  BSYNC B1 ;  /* 0x0000000000017941 */ /* 0x000fea0003800000 */
.L_x_474:
        /* <DEDUP_REMOVED lines=13> */
.L_x_477:
[----:B------:R-:W-:Y:S05]  /*1adf0*/  BSYNC B1 ;  /* 0x0000000000017941 */ /* 0x000fea0003800000 */
.L_x_476:
        /* <DEDUP_REMOVED lines=13> */
.L_x_479:
[----:B------:R-:W-:Y:S05]  /*1aed0*/  BSYNC B1 ;  /* 0x0000000000017941 */ /* 0x000fea0003800000 */
.L_x_478:
        /* <DEDUP_REMOVED lines=13> */
.L_x_481:
[----:B------:R-:W-:Y:S05]  /*1afb0*/  BSYNC B1 ;  /* 0x0000000000017941 */ /* 0x000fea0003800000 */
.L_x_480:
        /* <DEDUP_REMOVED lines=13> */
.L_x_483:
[----:B------:R-:W-:Y:S05]  /*1b090*/  BSYNC B1 ;  /* 0x0000000000017941 */ /* 0x000fea0003800000 */
.L_x_482:
        /* <DEDUP_REMOVED lines=13> */
.L_x_485:
[----:B------:R-:W-:Y:S05]  /*1b170*/  BSYNC B1 ;  /* 0x0000000000017941 */ /* 0x000fea0003800000 */
.L_x_484:
        /* <DEDUP_REMOVED lines=13> */
.L_x_487:
[----:B------:R-:W-:Y:S05]  /*1b250*/  BSYNC B1 ;  /* 0x0000000000017941 */ /* 0x000fea0003800000 */
.L_x_486:
        /* <DEDUP_REMOVED lines=13> */
.L_x_489:
[----:B------:R-:W-:Y:S05]  /*1b330*/  BSYNC B1 ;  /* 0x0000000000017941 */ /* 0x000fea0003800000 */
.L_x_488:
        /* <DEDUP_REMOVED lines=13> */
.L_x_491:
[----:B------:R-:W-:Y:S05]  /*1b410*/  BSYNC B1 ;  /* 0x0000000000017941 */ /* 0x000fea0003800000 */
.L_x_490:
        /* <DEDUP_REMOVED lines=13> */
.L_x_493:
[----:B------:R-:W-:Y:S05]  /*1b4f0*/  BSYNC B1 ;  /* 0x0000000000017941 */ /* 0x000fea0003800000 */
.L_x_492:
        /* <DEDUP_REMOVED lines=13> */
.L_x_495:
[----:B------:R-:W-:Y:S05]  /*1b5d0*/  BSYNC B1 ;  /* 0x0000000000017941 */ /* 0x000fea0003800000 */
.L_x_494:
        /* <DEDUP_REMOVED lines=13> */
.L_x_497:
[----:B------:R-:W-:Y:S05]  /*1b6b0*/  BSYNC B1 ;  /* 0x0000000000017941 */ /* 0x000fea0003800000 */
.L_x_496:
        /* <DEDUP_REMOVED lines=13> */
.L_x_499:
[----:B------:R-:W-:Y:S05]  /*1b790*/  BSYNC B1 ;  /* 0x0000000000017941 */ /* 0x000fea0003800000 */
.L_x_498:
        /* <DEDUP_REMOVED lines=13> */
.L_x_501:
[----:B------:R-:W-:Y:S05]  /*1b870*/  BSYNC B1 ;  /* 0x0000000000017941 */ /* 0x000fea0003800000 */
.L_x_500:
        /* <DEDUP_REMOVED lines=13> */
.L_x_503:
[----:B------:R-:W-:Y:S05]  /*1b950*/  BSYNC B1 ;  /* 0x0000000000017941 */ /* 0x000fea0003800000 */
.L_x_502:
        /* <DEDUP_REMOVED lines=13> */
.L_x_505:
[----:B------:R-:W-:Y:S05]  /*1ba30*/  BSYNC B1 ;  /* 0x0000000000017941 */ /* 0x000fea0003800000 */
.L_x_504:
        /* <DEDUP_REMOVED lines=13> */
.L_x_507:
[----:B------:R-:W-:Y:S05]  /*1bb10*/  BSYNC B1 ;  /* 0x0000000000017941 */ /* 0x000fea0003800000 */
.L_x_506:
        /* <DEDUP_REMOVED lines=13> */
.L_x_509:
[----:B------:R-:W-:Y:S05]  /*1bbf0*/  BSYNC B1 ;  /* 0x0000000000017941 */ /* 0x000fea0003800000 */
.L_x_508:
        /* <DEDUP_REMOVED lines=13> */
.L_x_511:
[----:B------:R-:W-:Y:S05]  /*1bcd0*/  BSYNC B1 ;  /* 0x0000000000017941 */ /* 0x000fea0003800000 */
.L_x_510:
        /* <DEDUP_REMOVED lines=13> */
.L_x_513:
[----:B------:R-:W-:Y:S05]  /*1bdb0*/  BSYNC B1 ;  /* 0x0000000000017941 */ /* 0x000fea0003800000 */
.L_x_512:
        /* <DEDUP_REMOVED lines=13> */
.L_x_515:
[----:B------:R-:W-:Y:S05]  /*1be90*/  BSYNC B1 ;  /* 0x0000000000017941 */ /* 0x000fea0003800000 */
.L_x_514:
        /* <DEDUP_REMOVED lines=13> */
.L_x_517:
[----:B------:R-:W-:Y:S05]  /*1bf70*/  BSYNC B1 ;  /* 0x0000000000017941 */ /* 0x000fea0003800000 */
.L_x_516:
        /* <DEDUP_REMOVED lines=13> */
.L_x_519:
[----:B------:R-:W-:Y:S05]  /*1c050*/  BSYNC B1 ;  /* 0x0000000000017941 */ /* 0x000fea0003800000 */
.L_x_518:
        /* <DEDUP_REMOVED lines=13> */
.L_x_521:
[----:B------:R-:W-:Y:S05]  /*1c130*/  BSYNC B1 ;  /* 0x0000000000017941 */ /* 0x000fea0003800000 */
.L_x_520:
        /* <DEDUP_REMOVED lines=13> */
.L_x_523:
[----:B------:R-:W-:Y:S05]  /*1c210*/  BSYNC B1 ;  /* 0x0000000000017941 */ /* 0x000fea0003800000 */
.L_x_522:
        /* <DEDUP_REMOVED lines=13> */
.L_x_525:
[----:B------:R-:W-:Y:S05]  /*1c2f0*/  BSYNC B1 ;  /* 0x0000000000017941 */ /* 0x000fea0003800000 */
.L_x_524:
        /* <DEDUP_REMOVED lines=13> */
.L_x_527:
[----:B------:R-:W-:Y:S05]  /*1c3d0*/  BSYNC B1 ;  /* 0x0000000000017941 */ /* 0x000fea0003800000 */
.L_x_526:
        /* <DEDUP_REMOVED lines=13> */
.L_x_529:
[----:B------:R-:W-:Y:S05]  /*1c4b0*/  BSYNC B1 ;  /* 0x0000000000017941 */ /* 0x000fea0003800000 */
.L_x_528:
        /* <DEDUP_REMOVED lines=13> */
.L_x_531:
[----:B------:R-:W-:Y:S05]  /*1c590*/  BSYNC B1 ;  /* 0x0000000000017941 */ /* 0x000fea0003800000 */
.L_x_530:
        /* <DEDUP_REMOVED lines=13> */
.L_x_533:
[----:B------:R-:W-:Y:S05]  /*1c670*/  BSYNC B1 ;  /* 0x0000000000017941 */ /* 0x000fea0003800000 */
.L_x_532:
        /* <DEDUP_REMOVED lines=13> */
.L_x_535:
[----:B------:R-:W-:Y:S05]  /*1c750*/  BSYNC B1 ;  /* 0x0000000000017941 */ /* 0x000fea0003800000 */
.L_x_534:
        /* <DEDUP_REMOVED lines=13> */
.L_x_537:
[----:B------:R-:W-:Y:S05]  /*1c830*/  BSYNC B1 ;  /* 0x0000000000017941 */ /* 0x000fea0003800000 */
.L_x_536:
        /* <DEDUP_REMOVED lines=13> */
.L_x_539:
[----:B------:R-:W-:Y:S05]  /*1c910*/  BSYNC B1 ;  /* 0x0000000000017941 */ /* 0x000fea0003800000 */
.L_x_538:
        /* <DEDUP_REMOVED lines=13> */
.L_x_541:
[----:B------:R-:W-:Y:S05]  /*1c9f0*/  BSYNC B1 ;  /* 0x0000000000017941 */ /* 0x000fea0003800000 */
.L_x_540:
        /* <DEDUP_REMOVED lines=13> */
.L_x_543:
[----:B------:R-:W-:Y:S05]  /*1cad0*/  BSYNC B1 ;  /* 0x0000000000017941 */ /* 0x000fea0003800000 */
.L_x_542:
        /* <DEDUP_REMOVED lines=13> */
.L_x_545:
[----:B------:R-:W-:Y:S05]  /*1cbb0*/  BSYNC B1 ;  /* 0x0000000000017941 */ /* 0x000fea0003800000 */
.L_x_544:
        /* <DEDUP_REMOVED lines=13> */
.L_x_547:
[----:B------:R-:W-:Y:S05]  /*1cc90*/  BSYNC B1 ;  /* 0x0000000000017941 */ /* 0x000fea0003800000 */
.L_x_546:
[----:B--234-:R-:W2:Y:S01]  /*1cca0*/  LDL.LU R3, [R1+0x44c] ;  /* 0x00044c0001037983 */ /* 0x01cea20000300800 */
        /* <DEDUP_REMOVED lines=12> */
.L_x_549:
[----:B------:R-:W-:Y:S05]  /*1cd70*/  BSYNC B1 ;  /* 0x0000000000017941 */ /* 0x000fea0003800000 */
.L_x_548:
[----:B--2---:R-:W2:Y:S01]  /*1cd80*/  LDL.LU R3, [R1+0x450] ;  /* 0x0004500001037983 */ /* 0x004ea20000300800 */
        /* <DEDUP_REMOVED lines=12> */
.L_x_551:
[----:B------:R-:W-:Y:S05]  /*1ce50*/  BSYNC B1 ;  /* 0x0000000000017941 */ /* 0x000fea0003800000 */
.L_x_550:
[----:B------:R-:W-:Y:S05]  /*1ce60*/  @P2 BRA `(.L_x_552) ;  /* 0x00000048008c2947 */ /* 0x000fea0003800000 */
[----:B------:R-:W2:Y:S01]  /*1ce70*/  LDL.LU R2, [R1+0x454] ;  /* 0x0004540001027983 */ /* 0x000ea20000300800 */
[----:B-----5:R-:W-:-:S04]  /*1ce80*/  LOP3.LUT R0, R0, 0xff, RZ, 0xc0, !PT ;  /* 0x000000ff00007812 */ /* 0x020fc800078ec0ff */
[----:B------:R-:W-:-:S05]  /*1ce90*/  F2FP.F16.E4M3.UNPACK_B R0, R0 ;  /* 0x00000000ff00723e */ /* 0x000fca00020006ff */
[----:B------:R-:W-:-:S05]  /*1cea0*/  HADD2.F32 R0, -RZ, R0.H0_H0 ;  /* 0x20000000ff007230 */ /* 0x000fca0000004100 */
[----:B------:R-:W-:-:S04]  /*1ceb0*/  FMUL R0, R0, UR23 ;  /* 0x0000001700007c20 */ /* 0x000fc80008400000 */
[----:B--2---:R-:W-:-:S05]  /*1cec0*/  FFMA R0, R2, UR22, R0 ;  /* 0x0000001602007c23 */ /* 0x004fca0008000000 */
[----:B------:R-:W-:-:S05]  /*1ced0*/  F2FP.SATFINITE.E4M3.F32.PACK_AB_MERGE_C R3, RZ, R0, RZ ;  /* 0x00000000ff03723e */ /* 0x000fca00048070ff */
[----:B------:R2:W-:Y:S01]  /*1cee0*/  STG.E.U8 desc[UR20][R26.64+0xf9], R3 ;  /* 0x0000f9031a007986 */ /* 0x0005e2000c101114 */
[----:B------:R-:W-:Y:S05]  /*1cef0*/  BRA `(.L_x_552) ;  /* 0x0000004800687947 */ /* 0x000fea0003800000 */
.L_x_39:
[----:B------:R-:W-:Y:S01]  /*1cf00*/  ISETP.GE.AND P1, PT, R32, 0x1, PT ;  /* 0x000000012000780c */ /* 0x000fe20003f26270 */
[----:B------:R-:W-:Y:S01]  /*1cf10*/  FMUL R5, R5, UR22 ;  /* 0x0000001605057c20 */ /* 0x000fe20008400000 */
[----:B------:R-:W2:Y:S02]  /*1cf20*/  LDL.LU R37, [R1+0x200] ;  /* 0x0002000001257983 */ /* 0x000ea40000300800 */
[----:B------:R-:W-:Y:S02]  /*1cf30*/  ISETP.LT.OR P2, PT, R0, 0x2, !P1 ;  /* 0x000000020000780c */ /* 0x000fe40004f41670 */
[----:B------:R-:W-:Y:S01]  /*1cf40*/  F2FP.SATFINITE.E4M3.F32.PACK_AB_MERGE_C R5, RZ, R5, RZ ;  /* 0x00000005ff05723e */ /* 0x000fe200048070ff */
[----:B------:R-:W-:Y:S01]  /*1cf50*/  FMUL R4, R4, UR22 ;  /* 0x0000001604047c20 */ /* 0x000fe20008400000 */
[----:B------:R-:W-:Y:S01]  /*1cf60*/  FMUL R6, R6, UR22 ;  /* 0x0000001606067c20 */ /* 0x000fe20008400000 */
[----:B------:R-:W-:Y:S01]  /*1cf70*/  FMUL R7, R7, UR22 ;  /* 0x0000001607077c20 */ /* 0x000fe20008400000 */
[----:B------:R-:W-:Y:S01]  /*1cf80*/  ISETP.LT.OR P5, PT, R0, 0x9, !P1 ;  /* 0x000000090000780c */ /* 0x000fe20004fa1670 */
[----:B------:R-:W-:Y:S01]  /*1cf90*/  FMUL R8, R8, UR22 ;  /* 0x0000001608087c20 */ /* 0x000fe20008400000 */
[----:B------:R-:W-:Y:S01]  /*1cfa0*/  FMUL R9, R9, UR22 ;  /* 0x0000001609097c20 */ /* 0x000fe20008400000 */
[----:B------:R-:W-:Y:S01]  /*1cfb0*/  FMUL R10, R10, UR22 ;  /* 0x000000160a0a7c20 */ /* 0x000fe20008400000 */
[----:B------:R-:W-:Y:S01]  /*1cfc0*/  FMUL R11, R11, UR22 ;  /* 0x000000160b0b7c20 */ /* 0x000fe20008400000 */
[----:B------:R-:W-:Y:S01]  /*1cfd0*/  FMUL R12, R12, UR22 ;  /* 0x000000160c0c7c20 */ /* 0x000fe20008400000 */
[----:B------:R-:W-:Y:S01]  /*1cfe0*/  FMUL R13, R13, UR22 ;  /* 0x000000160d0d7c20 */ /* 0x000fe20008400000 */
[----:B------:R0:W-:Y:S01]  /*1cff0*/  @!P2 STG.E.U8 desc[UR20][R2.64+0x1], R5 ;  /* 0x000001050200a986 */ /* 0x0001e2000c101114 */
[----:B------:R-:W-:-:S02]  /*1d000*/  ISETP.LT.OR P2, PT, R0, 0x1, !P1 ;  /* 0x000000010000780c */ /* 0x000fc40004f41670 */
[----:B------:R-:W-:Y:S01]  /*1d010*/  F2FP.SATFINITE.E4M3.F32.PACK_AB_MERGE_C R4, RZ, R4, RZ ;  /* 0x00000004ff04723e */ /* 0x000fe200048070ff */
[----:B------:R-:W-:Y:S01]  /*1d020*/  FMUL R14, R14, UR22 ;  /* 0x000000160e0e7c20 */ /* 0x000fe20008400000 */
        /* <DEDUP_REMOVED lines=9> */
[----:B------:R-:W-:Y:S01]  /*1d0c0*/  @!P2 STG.E.U8 desc[UR20][R2.64], R4 ;  /* 0x000000040200a986 */ /* 0x000fe2000c101114 */
[----:B------:R-:W-:Y:S01]  /*1d0d0*/  ISETP.GE.AND P2, PT, R32, 0x9, PT ;  /* 0x000000092000780c */ /* 0x000fe20003f46270 */
[----:B------:R-:W-:Y:S01]  /*1d0e0*/  FMUL R152, R152, UR22 ;  /* 0x0000001698987c20 */ /* 0x000fe20008400000 */
[----:B------:R-:W-:Y:S01]  /*1d0f0*/  FMUL R153, R153, UR22 ;  /* 0x0000001699997c20 */ /* 0x000fe20008400000 */
[----:B------:R-:W-:Y:S01]  /*1d100*/  FMUL R154, R154, UR22 ;  /* 0x000000169a9a7c20 */ /* 0x000fe20008400000 */
[----:B------:R-:W-:Y:S01]  /*1d110*/  ISETP.LT.OR P3, PT, R0, 0x1, !P2 ;  /* 0x000000010000780c */ /* 0x000fe20005761670 */
[----:B------:R-:W-:Y:S01]  /*1d120*/  FMUL R155, R155, UR22 ;  /* 0x000000169b9b7c20 */ /* 0x000fe20008400000 */
[----:B------:R-:W-:Y:S01]  /*1d130*/  F2FP.SATFINITE.E4M3.F32.PACK_AB_MERGE_C R6, RZ, R6, RZ ;  /* 0x00000006ff06723e */ /* 0x000fe200048070ff */
[----:B------:R-:W-:Y:S01]  /*1d140*/  FMUL R156, R156, UR22 ;  /* 0x000000169c9c7c20 */ /* 0x000fe20008400000 */
        /* <DEDUP_REMOVED lines=10> */
[----:B------:R-:W-:-:S02]  /*1d1f0*/  ISETP.LT.OR P3, PT, R0, 0x2, !P2 ;  /* 0x000000020000780c */ /* 0x000fc40005761670 */
        /* <DEDUP_REMOVED lines=10> */
[----:B------:R-:W4:Y:S04]  /*1d2a0*/  LDL.LU R36, [R1+0x204] ;  /* 0x0002040001247983 */ /* 0x000f280000300800 */
[----:B------:R5:W-:Y:S01]  /*1d2b0*/  @!P3 STG.E.U8 desc[UR20][R24.64+0x1], R7 ;  /* 0x000001071800b986 */ /* 0x000be2000c101114 */
[----:B------:R-:W-:-:S03]  /*1d2c0*/  ISETP.LT.OR P3, PT, R0, 0xa, !P1 ;  /* 0x0000000a0000780c */ /* 0x000fc60004f61670 */
[----:B------:R-:W-:Y:S01]  /*1d2d0*/  @!P5 STG.E.U8 desc[UR20][R2.64+0x8], R8 ;  /* 0x000008080200d986 */ /* 0x000fe2000c101114 */
[C---:B------:R-:W-:Y:S02]  /*1d2e0*/  ISETP.LT.OR P5, PT, R0.reuse, 0x9, !P2 ;  /* 0x000000090000780c */ /* 0x040fe400057a1670 */
[----:B------:R-:W-:Y:S01]  /*1d2f0*/  F2FP.SATFINITE.E4M3.F32.PACK_AB_MERGE_C R10, RZ, R10, RZ ;  /* 0x0000000aff0a723e */ /* 0x000fe200048070ff */
[----:B------:R-:W3:Y:S01]  /*1d300*/  LDL.LU R35, [R1+0x208] ;  /* 0x0002080001237983 */ /* 0x000ee20000300800 */
[----:B------:R-:W-:Y:S02]  /*1d310*/  F2FP.SATFINITE.E4M3.F32.PACK_AB_MERGE_C R11, RZ, R11, RZ ;  /* 0x0000000bff0b723e */ /* 0x000fe400048070ff */
[----:B------:R-:W-:Y:S01]  /*1d320*/  F2FP.SATFINITE.E4M3.F32.PACK_AB_MERGE_C R12, RZ, R12, RZ ;  /* 0x0000000cff0c723e */ /* 0x000fe200048070ff */
[----:B------:R-:W-:Y:S01]  /*1d330*/  FMUL R173, R173, UR22 ;  /* 0x00000016adad7c20 */ /* 0x000fe20008400000 */
[----:B------:R-:W-:Y:S01]  /*1d340*/  F2FP.SATFINITE.E4M3.F32.PACK_AB_MERGE_C R13, RZ, R13, RZ ;  /* 0x0000000dff0d723e */ /* 0x000fe200048070ff */
[----:B------:R-:W-:Y:S01]  /*1d350*/  @!P3 STG.E.U8 desc[UR20][R2.64+0x9], R9 ;  /* 0x000009090200b986 */ /* 0x000fe2000c101114 */
[----:B------:R-:W-:-:S03]  /*1d360*/  ISETP.LT.OR P3, PT, R0, 0xa, !P2 ;  /* 0x0000000a0000780c */ /* 0x000fc60005761670 */
[----:B------:R-:W-:Y:S01]  /*1d370*/  @!P5 STG.E.U8 desc[UR20][R24.64+0x8], R10 ;  /* 0x0000080a1800d986 */ /* 0x000fe2000c101114 */
[----:B------:R-:W-:Y:S02]  /*1d380*/  ISETP.LT.OR P5, PT, R0, 0x11, !P1 ;  /* 0x000000110000780c */ /* 0x000fe40004fa1670 */
        /* <DEDUP_REMOVED lines=23> */
[----:B------:R-:W-:Y:S01]  /*1d500*/  ISETP.LT.OR P6, PT, R0, 0x29, !P2 ;  /* 0x000000290000780c */ /* 0x000fe200057c1670 */
[----:B------:R-:W3:Y:S01]  /*1d510*/  LDL.LU R30, [R1+0x218] ;  /* 0x00021800011e7983 */ /* 0x000ee20000300800 */
[----:B------:R-:W-:Y:S01]  /*1d520*/  F2FP.SATFINITE.E4M3.F32.PACK_AB_MERGE_C R152, RZ, R152, RZ ;  /* 0x00000098ff98723e */ /* 0x000fe200048070ff */
[----:B------:R-:W-:Y:S01]  /*1d530*/  FMUL R176, R176, UR22 ;  /* 0x00000016b0b07c20 */ /* 0x000fe20008400000 */
[----:B------:R-:W-:Y:S01]  /*1d540*/  F2FP.SATFINITE.E4M3.F32.PACK_AB_MERGE_C R153, RZ, R153, RZ ;  /* 0x00000099ff99723e */ /* 0x000fe200048070ff */
[----:B------:R-:W-:Y:S01]  /*1d550*/  @!P3 STG.E.U8 desc[UR20][R24.64+0x11], R15 ;  /* 0x0000110f1800b986 */ /* 0x000fe2000c101114 */
[C---:B------:R-:W-:Y:S01]  /*1d560*/  ISETP.LT.OR P3, PT, R0.reuse, 0x1a, !P1 ;  /* 0x0000001a0000780c */ /* 0x040fe20004f61670 */
[----:B------:R-:W-:Y:S01]  /*1d570*/  FMUL R177, R177, UR22 ;  /* 0x00000016b1b17c20 */ /* 0x000fe20008400000 */
[----:B------:R-:W-:Y:S01]  /*1d580*/  F2FP.SATFINITE.E4M3.F32.PACK_AB_MERGE_C R154, RZ, R154, RZ ;  /* 0x0000009aff9a723e */ /* 0x000fe200048070ff */
[----:B------:R-:W-:Y:S01]  /*1d590*/  @!P5 STG.E.U8 desc[UR20][R2.64+0x18], R16 ;  /* 0x000018100200d986 */ /* 0x000fe2000c101114 */
[----:B------:R-:W-:Y:S01]  /*1d5a0*/  ISETP.LT.OR P5, PT, R0, 0x19, !P2 ;  /* 0x000000190000780c */ /* 0x000fe200057a1670 */
[----:B------:R-:W-:Y:S01]  /*1d5b0*/  FMUL R178, R178, UR22 ;  /* 0x00000016b2b27c20 */ /* 0x000fe20008400000 */
[----:B------:R-:W-:Y:S01]  /*1d5c0*/  F2FP.SATFINITE.E4M3.F32.PACK_AB_MERGE_C R155, RZ, R155, RZ ;  /* 0x0000009bff9b723e */ /* 0x000fe200048070ff */
[----:B------:R-:W-:Y:S01]  /*1d5d0*/  FMUL R179, R179, UR22 ;  /* 0x00000016b3b37c20 */ /* 0x000fe20008400000 */
[----:B------:R-:W-:Y:S01]  /*1d5e0*/  F2FP.SATFINITE.E4M3.F32.PACK_AB_MERGE_C R156, RZ, R156, RZ ;  /* 0x0000009cff9c723e */ /* 0x000fe200048070ff */
[----:B------:R-:W-:Y:S01]  /*1d5f0*/  FMUL R180, R180, UR22 ;  /* 0x00000016b4b47c20 */ /* 0x000fe20008400000 */
[----:B------:R-:W-:Y:S01]  /*1d600*/  F2FP.SATFINITE.E4M3.F32.PACK_AB_MERGE_C R157, RZ, R157, RZ ;  /* 0x0000009dff9d723e */ /* 0x000fe200048070ff */
[----:B------:R-:W-:Y:S01]  /*1d610*/  FMUL R181, R181, UR22 ;  /* 0x00000016b5b57c20 */ /* 0x000fe20008400000 */
[----:B------:R-:W-:Y:S01]  /*1d620*/  F2FP.SATFINITE.E4M3.F32.PACK_AB_MERGE_C R158, RZ, R158, RZ ;  /* 0x0000009eff9e723e */ /* 0x000fe200048070ff */
[----:B------:R-:W-:Y:S01]  /*1d630*/  @!P3 STG.E.U8 desc[UR20][R2.64+0x19], R17 ;  /* 0x000019110200b986 */ /* 0x000fe2000c101114 */
[----:B------:R-:W-:Y:S01]  /*1d640*/  ISETP.LT.OR P3, PT, R0, 0x1a, !P2 ;  /* 0x0000001a0000780c */ /* 0x000fe20005761670 */
        /* <DEDUP_REMOVED lines=25> */
[----:B0-----:R-:W-:Y:S01]  /*1d7e0*/  F2FP.SATFINITE.E4M3.F32.PACK_AB_MERGE_C R5, RZ, R168, RZ ;  /* 0x000000a8ff05723e */ /* 0x001fe200048070ff */
[----:B------:R-:W-:Y:S01]  /*1d7f0*/  @!P3 STG.E.U8 desc[UR20][R2.64+0x21], R21 ;  /* 0x000021150200b986 */ /* 0x000fe2000c101114 */
[----:B------:R-:W-:Y:S01]  /*1d800*/  ISETP.LT.OR P3, PT, R0, 0x22, !P2 ;  /* 0x000000220000780c */ /* 0x000fe20005761670 */
[----:B------:R-:W-:Y:S01]  /*1d810*/  FMUL R192, R192, UR22 ;  /* 0x00000016c0c07c20 */ /* 0x000fe20008400000 */
[----:B------:R-:W-:Y:S01]  /*1d820*/  F2FP.SATFINITE.E4M3.F32.PACK_AB_MERGE_C R169, RZ, R169, RZ ;  /* 0x000000a9ffa9723e */ /* 0x000fe200048070ff */
[----:B------:R-:W-:Y:S01]  /*1d830*/  @!P5 STG.E.U8 desc[UR20][R24.64+0x20], R22 ;  /* 0x000020161800d986 */ /* 0x000fe2000c101114 */
[----:B------:R-:W-:Y:S01]  /*1d840*/  ISETP.LT.OR P5, PT, R0, 0x29, !P1 ;  /* 0x000000290000780c */ /* 0x000fe20004fa1670 */
[----:B------:R-:W-:Y:S01]  /*1d850*/  FMUL R193, R193, UR22 ;  /* 0x00000016c1c17c20 */ /* 0x000fe20008400000 */
[----:B-----5:R-:W-:Y:S01]  /*1d860*/  F2FP.SATFINITE.E4M3.F32.PACK_AB_MERGE_C R7, RZ, R170, RZ ;  /* 0x000000aaff07723e */ /* 0x020fe200048070ff */
        /* <DEDUP_REMOVED lines=75> */
[----:B------:R-:W-:Y:S01]  /*1dd20*/  FMUL R218, R218, UR22 ;  /* 0x00000016dada7c20 */ /* 0x000fe20008400000 */
        /* <DEDUP_REMOVED lines=11> */
[----:B------:R-:W-:Y:S01]  /*1dde0*/  FMUL R222, R222, UR22 ;  /* 0x00000016dede7c20 */ /* 0x000fe20008400000 */
[----:B------:R-:W-:Y:S01]  /*1ddf0*/  FMUL R223, R223, UR22 ;  /* 0x00000016dfdf7c20 */ /* 0x000fe20008400000 */
[----:B------:R-:W-:Y:S01]  /*1de00*/  FMUL R224, R224, UR22 ;  /* 0x00000016e0e07c20 */ /* 0x000fe20008400000 */
[----:B------:R0:W-:Y:S01]  /*1de10*/  @!P3 STG.E.U8 desc[UR20][R2.64+0x48], R5 ;  /* 0x000048050200b986 */ /* 0x0001e2000c101114 */
[C---:B------:R-:W-:Y:S01]  /*1de20*/  ISETP.LT.OR P3, PT, R0.reuse, 0x4a, !P2 ;  /* 0x0000004a0000780c */ /* 0x040fe20005761670 */
[----:B------:R-:W-:Y:S01]  /*1de30*/  FMUL R225, R225, UR22 ;  /* 0x00000016e1e17c20 */ /* 0x000fe20008400000 */
[----:B------:R-:W-:Y:S01]  /*1de40*/  F2FP.SATFINITE.E4M3.F32.PACK_AB_MERGE_C R221, RZ, R221, RZ ;  /* 0x000000ddffdd723e */ /* 0x000fe200048070ff */
[----:B------:R-:W-:Y:S01]  /*1de50*/  @!P6 STG.E.U8 desc[UR20][R2.64+0x49], R169 ;  /* 0x000049a90200e986 */ /* 0x000fe2000c101114 */
[----:B------:R-:W-:Y:S01]  /*1de60*/  ISETP.LT.OR P6, PT, R0, 0x51, !P1 ;  /* 0x000000510000780c */ /* 0x000fe20004fc1670 */
[----:B------:R-:W-:Y:S01]  /*1de70*/  FMUL R226, R226, UR22 ;  /* 0x00000016e2e27c20 */ /* 0x000fe20008400000 */
[----:B------:R-:W-:Y:S01]  /*1de80*/  F2FP.SATFINITE.E4M3.F32.PACK_AB_MERGE_C R223, RZ, R223, RZ ;  /* 0x000000dfffdf723e */ /* 0x000fe200048070ff */
[----:B------:R5:W-:Y:S01]  /*1de90*/  @!P5 STG.E.U8 desc[UR20][R24.64+0x48], R7 ;  /* 0x000048071800d986 */ /* 0x000be2000c101114 */
[----:B------:R-:W-:Y:S01]  /*1dea0*/  ISETP.LT.OR P5, PT, R0, 0x52, !P1 ;  /* 0x000000520000780c */ /* 0x000fe20004fa1670 */
[----:B------:R-:W-:Y:S01]  /*1deb0*/  FMUL R227, R227, UR22 ;  /* 0x00000016e3e37c20 */ /* 0x000fe20008400000 */
[----:B------:R-:W-:Y:S01]  /*1dec0*/  F2FP.SATFINITE.E4M3.F32.PACK_AB_MERGE_C R225, RZ, R225, RZ ;  /* 0x000000e1ffe1723e */ /* 0x000fe200048070ff */
[----:B------:R-:W-:Y:S01]  /*1ded0*/  FMUL R228, R228, UR22 ;  /* 0x00000016e4e47c20 */ /* 0x000fe20008400000 */
[----:B0-----:R-:W-:Y:S01]  /*1dee0*/  F2FP.SATFINITE.E4M3.F32.PACK_AB_MERGE_C R5, RZ, R172, RZ ;  /* 0x000000acff05723e */ /* 0x001fe200048070ff */
[----:B------:R-:W-:Y:S01]  /*1def0*/  @!P3 STG.E.U8 desc[UR20][R24.64+0x49], R171 ;  /* 0x000049ab1800b986 */ /* 0x000fe2000c101114 */
[C---:B------:R-:W-:Y:S01]  /*1df00*/  ISETP.LT.OR P3, PT, R0.reuse, 0x51, !P2 ;  /* 0x000000510000780c */ /* 0x040fe20005761670 */
[----:B------:R-:W-:Y:S01]  /*1df10*/  FMUL R229, R229, UR22 ;  /* 0x00000016e5e57c20 */ /* 0x000fe20008400000 */
[----:B------:R-:W-:Y:S01]  /*1df20*/  F2FP.SATFINITE.E4M3.F32.PACK_AB_MERGE_C R227, RZ, R227, RZ ;  /* 0x000000e3ffe3723e */ /* 0x000fe200048070ff */
[----:B------:R0:W-:Y:S01]  /*1df30*/  @!P6 STG.E.U8 desc[UR20][R2.64+0x50], R5 ;  /* 0x000050050200e986 */ /* 0x0001e2000c101114 */
[----:B------:R-:W-:Y:S01]  /*1df40*/  ISETP.LT.OR P6, PT, R0, 0x52, !P2 ;  /* 0x000000520000780c */ /* 0x000fe200057c1670 */
[----:B------:R-:W-:Y:S01]  /*1df50*/  FMUL R230, R230, UR22 ;  /* 0x00000016e6e67c20 */ /* 0x000fe20008400000 */
[----:B-----5:R-:W-:Y:S01]  /*1df60*/  F2FP.SATFINITE.E4M3.F32.PACK_AB_MERGE_C R7, RZ, R174, RZ ;  /* 0x000000aeff07723e */ /* 0x020fe200048070ff */
[----:B------:R-:W-:Y:S01]  /*1df70*/  @!P5 STG.E.U8 desc[UR20][R2.64+0x51], R173 ;  /* 0x000051ad0200d986 */ /* 0x000fe2000c101114 */
[----:B------:R-:W-:Y:S01]  /*1df80*/  ISETP.LT.OR P5, PT, R0, 0x59, !P1 ;  /* 0x000000590000780c */ /* 0x000fe20004fa1670 */
[----:B------:R-:W-:Y:S01]  /*1df90*/  FMUL R231, R231, UR22 ;  /* 0x00000016e7e77c20 */ /* 0x000fe20008400000 */
[----:B------:R-:W-:Y:S01]  /*1dfa0*/  F2FP.SATFINITE.E4M3.F32.PACK_AB_MERGE_C R229, RZ, R229, RZ ;  /* 0x000000e5ffe5723e */ /* 0x000fe200048070ff */
[----:B------:R-:W-:Y:S01]  /*1dfb0*/  FMUL R232, R232, UR22 ;  /* 0x00000016e8e87c20 */ /* 0x000fe20008400000 */
[----:B------:R-:W-:Y:S01]  /*1dfc0*/  FMUL R233, R233, UR22 ;  /* 0x00000016e9e97c20 */ /* 0x000fe20008400000 */
[----:B------:R5:W-:Y:S01]  /*1dfd0*/  @!P3 STG.E.U8 desc[UR20][R24.64+0x50], R7 ;  /* 0x000050071800b986 */ /* 0x000be2000c101114 */
[----:B------:R-:W-:Y:S01]  /*1dfe0*/  ISETP.LT.OR P3, PT, R0, 0x5a, !P1 ;  /* 0x0000005a0000780c */ /* 0x000fe20004f61670 */
        /* <DEDUP_REMOVED lines=9> */
[----:B------:R-:W-:Y:S01]  /*1e080*/  F2FP.SATFINITE.E4M3.F32.PACK_AB_MERGE_C R233, RZ, R233, RZ ;  /* 0x000000e9ffe9723e */ /* 0x000fe200048070ff */
[----:B--2---:R-:W-:Y:S01]  /*1e090*/  FMUL R4, R37, UR22 ;  /* 0x0000001625047c20 */ /* 0x004fe20008400000 */
[----:B-----5:R-:W-:Y:S01]  /*1e0a0*/  F2FP.SATFINITE.E4M3.F32.PACK_AB_MERGE_C R7, RZ, R178, RZ ;  /* 0x000000b2ff07723e */ /* 0x020fe200048070ff */
[----:B------:R-:W-:Y:S01]  /*1e0b0*/  @!P3 STG.E.U8 desc[UR20][R2.64+0x59], R177 ;  /* 0x000059b10200b986 */ /* 0x000fe2000c101114 */
[C---:B------:R-:W-:Y:S01]  /*1e0c0*/  ISETP.LT.OR P3, PT, R0.reuse, 0x61, !P1 ;  /* 0x000000610000780c */ /* 0x040fe20004f61670 */
[----:B------:R-:W-:Y:S01]  /*1e0d0*/  FMUL R237, R237, UR22 ;  /* 0x00000016eded7c20 */ /* 0x000fe20008400000 */
[----:B------:R-:W-:Y:S01]  /*1e0e0*/  F2FP.SATFINITE.E4M3.F32.PACK_AB_MERGE_C R235, RZ, R235, RZ ;  /* 0x000000ebffeb723e */ /* 0x000fe200048070ff */
[----:B------:R2:W-:Y:S01]  /*1e0f0*/  @!P6 STG.E.U8 desc[UR20][R24.64+0x58], R7 ;  /* 0x000058071800e986 */ /* 0x0005e2000c101114 */
[----:B------:R-:W-:-:S02]  /*1e100*/  ISETP.LT.OR P6, PT, R0, 0x62, !P1 ;  /* 0x000000620000780c */ /* 0x000fc40004fc1670 */
[----:B0-----:R-:W-:Y:S01]  /*1e110*/  F2FP.SATFINITE.E4M3.F32.PACK_AB_MERGE_C R5, RZ, R180, RZ ;  /* 0x000000b4ff05723e */ /* 0x001fe200048070ff */
[----:B------:R-:W-:Y:S01]  /*1e120*/  @!P5 STG.E.U8 desc[UR20][R24.64+0x59], R179 ;  /* 0x000059b31800d986 */ /* 0x000fe2000c101114 */
[C---:B------:R-:W-:Y:S02]  /*1e130*/  ISETP.LT.OR P5, PT, R0.reuse, 0x61, !P2 ;  /* 0x000000610000780c */ /* 0x040fe400057a1670 */
[----:B------:R-:W-:Y:S01]  /*1e140*/  F2FP.SATFINITE.E4M3.F32.PACK_AB_MERGE_C R9, RZ, R236, RZ ;  /* 0x000000ecff09723e */ /* 0x000fe200048070ff */
[----:B------:R-:W5:Y:S04]  /*1e150*/  LDL.LU R37, [R1+0x21c] ;  /* 0x00021c0001257983 */ /* 0x000f680000300800 */
[----:B------:R0:W-:Y:S01]  /*1e160*/  @!P3 STG.E.U8 desc[UR20][R2.64+0x60], R5 ;  /* 0x000060050200b986 */ /* 0x0001e2000c101114 */
[----:B------:R-:W-:-:S02]  /*1e170*/  ISETP.LT.OR P3, PT, R0, 0x62, !P2 ;  /* 0x000000620000780c */ /* 0x000fc40005761670 */
[----:B--2---:R-:W-:Y:S01]  /*1e180*/  F2FP.SATFINITE.E4M3.F32.PACK_AB_MERGE_C R7, RZ, R182, RZ ;  /* 0x000000b6ff07723e */ /* 0x004fe200048070ff */
[----:B------:R-:W-:Y:S01]  /*1e190*/  @!P6 STG.E.U8 desc[UR20][R2.64+0x61], R181 ;  /* 0x000061b50200e986 */ /* 0x000fe2000c101114 */
[----:B------:R-:W-:-:S03]  /*1e1a0*/  ISETP.LT.OR P6, PT, R0, 0x69, !P1 ;  /* 0x000000690000780c */ /* 0x000fc60004fc1670 */
[----:B------:R2:W-:Y:S01]  /*1e1b0*/  @!P5 STG.E.U8 desc[UR20][R24.64+0x60], R7 ;  /* 0x000060071800d986 */ /* 0x0005e2000c101114 */
[----:B------:R-:W-:Y:S02]  /*1e1c0*/  ISETP.LT.OR P5, PT, R0, 0x6a, !P1 ;  /* 0x0000006a0000780c */ /* 0x000fe40004fa1670 */
[----:B0-----:R-:W-:-:S03]  /*1e1d0*/  F2FP.SATFINITE.E4M3.F32.PACK_AB_MERGE_C R5, RZ, R184, RZ ;  /* 0x000000b8ff05723e */ /* 0x001fc600048070ff */
[----:B------:R-:W-:Y:S01]  /*1e1e0*/  @!P3 STG.E.U8 desc[UR20][R24.64+0x61], R183 ;  /* 0x000061b71800b986 */ /* 0x000fe2000c101114 */
[----:B------:R-:W-:-:S03]  /*1e1f0*/  ISETP.LT.OR P3, PT, R0, 0x69, !P2 ;  /* 0x000000690000780c */ /* 0x000fc60005761670 */
[----:B------:R0:W-:Y:S01]  /*1e200*/  @!P6 STG.E.U8 desc[UR20][R2.64+0x68], R5 ;  /* 0x000068050200e986 */ /* 0x0001e2000c101114 */
[C---:B------:R-:W-:Y:S02]  /*1e210*/  ISETP.LT.OR P6, PT, R0.reuse, 0x6a, !P2 ;  /* 0x0000006a0000780c */ /* 0x040fe400057c1670 */
[----:B--2---:R-:W-:Y:S01]  /*1e220*/  F2FP.SATFINITE.E4M3.F32.PACK_AB_MERGE_C R7, RZ, R186, RZ ;  /* 0x000000baff07723e */ /* 0x004fe200048070ff */
[----:B------:R-:W-:Y:S01]  /*1e230*/  @!P5 STG.E.U8 desc[UR20][R2.64+0x69], R185 ;  /* 0x000069b90200d986 */ /* 0x000fe2000c101114 */
[----:B------:R-:W-:-:S05]  /*1e240*/  ISETP.LT.OR P5, PT, R0, 0x71, !P1 ;  /* 0x000000710000780c */ /* 0x000fca0004fa1670 */
[----:B------:R2:W-:Y:S01]  /*1e250*/  @!P3 STG.E.U8 desc[UR20][R24.64+0x68], R7 ;  /* 0x000068071800b986 */ /* 0x0005e2000c101114 */
[C---:B------:R-:W-:Y:S02]  /*1e260*/  ISETP.LT.OR P3, PT, R0.reuse, 0x72, !P1 ;  /* 0x000000720000780c */ /* 0x040fe40004f61670 */
[----:B0-----:R-:W-:Y:S01]  /*1e270*/  F2FP.SATFINITE.E4M3.F32.PACK_AB_MERGE_C R5, RZ, R188, RZ ;  /* 0x000000bcff05723e */ /* 0x001fe200048070ff */
[----:B------:R-:W-:Y:S01]  /*1e280*/  @!P6 STG.E.U8 desc[UR20][R24.64+0x69], R187 ;  /* 0x000069bb1800e986 */ /* 0x000fe2000c101114 */
[----:B------:R-:W-:-:S03]  /*1e290*/  ISETP.LT.OR P6, PT, R0, 0x71, !P2 ;  /* 0x000000710000780c */ /* 0x000fc600057c1670 */
[----:B------:R0:W-:Y:S01]  /*1e2a0*/  @!P5 STG.E.U8 desc[UR20][R2.64+0x70], R5 ;  /* 0x000070050200d986 */ /* 0x0001e2000c101114 */
[----:B------:R-:W-:Y:S02]  /*1e2b0*/  ISETP.LT.OR P5, PT, R0, 0x72, !P2 ;  /* 0x000000720000780c */ /* 0x000fe400057a1670 */
[----:B--2---:R-:W-:-:S03]  /*1e2c0*/  F2FP.SATFINITE.E4M3.F32.PACK_AB_MERGE_C R7, RZ, R190, RZ ;  /* 0x000000beff07723e */ /* 0x004fc600048070ff */
[----:B------:R-:W-:Y:S01]  /*1e2d0*/  @!P3 STG.E.U8 desc[UR20][R2.64+0x71], R189 ;  /* 0x000071bd0200b986 */ /* 0x000fe2000c101114 */
[----:B------:R-:W-:-:S03]  /*1e2e0*/  ISETP.LT.OR P3, PT, R0, 0x79, !P1 ;  /* 0x000000790000780c */ /* 0x000fc60004f61670 */
[----:B------:R2:W-:Y:S01]  /*1e2f0*/  @!P6 STG.E.U8 desc[UR20][R24.64+0x70], R7 ;  /* 0x000070071800e986 */ /* 0x0005e2000c101114 */
[C---:B------:R-:W-:Y:S02]  /*1e300*/  ISETP.LT.OR P6, PT, R0.reuse, 0x7a, !P1 ;  /* 0x0000007a0000780c */ /* 0x040fe40004fc1670 */
[----:B0-----:R-:W-:Y:S01]  /*1e310*/  F2FP.SATFINITE.E4M3.F32.PACK_AB_MERGE_C R5, RZ, R192, RZ ;  /* 0x000000c0ff05723e */ /* 0x001fe200048070ff */
[----:B------:R-:W-:Y:S01]  /*1e320*/  @!P5 STG.E.U8 desc[UR20][R24.64+0x71], R191 ;  /* 0x000071bf1800d986 */ /* 0x000fe2000c101114 */
[----:B------:R-:W-:-:S05]  /*1e330*/  ISETP.LT.OR P5, PT, R0, 0x79, !P2 ;  /* 0x000000790000780c */ /* 0x000fca00057a1670 */
[----:B------:R0:W-:Y:S01]  /*1e340*/  @!P3 STG.E.U8 desc[UR20][R2.64+0x78], R5 ;  /* 0x000078050200b986 */ /* 0x0001e2000c101114 */
[C---:B------:R-:W-:Y:S02]  /*1e350*/  ISETP.LT.OR P3, PT, R0.reuse, 0x7a, !P2 ;  /* 0x0000007a0000780c */ /* 0x040fe40005761670 */
        /* <DEDUP_REMOVED lines=104> */
[----:B------:R-:W-:-:S03]  /*1e9e0*/  ISETP.LT.OR P3, PT, R0, 0xd2, !P1 ;  /* 0x000000d20000780c */ /* 0x000fc60004f61670 */
[----:B------:R-:W-:Y:S01]  /*1e9f0*/  @!P6 STG.E.U8 desc[UR20][R24.64+0xc9], R235 ;  /* 0x0000c9eb1800e986 */ /* 0x000fe2000c101114 */
[----:B------:R-:W-:Y:S01]  /*1ea00*/  ISETP.LT.OR P6, PT, R0, 0xd1, !P2 ;  /* 0x000000d10000780c */ /* 0x000fe200057c1670 */
[----:B----4-:R-:W-:Y:S02]  /*1ea10*/  FMUL R5, R36, UR22 ;  /* 0x0000001624057c20 */ /* 0x010fe40008400000 */
[----:B------:R-:W2:Y:S01]  /*1ea20*/  LDL.LU R36, [R1+0x220] ;  /* 0x0002200001247983 */ /* 0x000ea20000300800 */
[----:B0-----:R-:W-:Y:S01]  /*1ea30*/  F2FP.SATFINITE.E4M3.F32.PACK_AB_MERGE_C R7, RZ, R4, RZ ;  /* 0x00000004ff07723e */ /* 0x001fe200048070ff */
[----:B---3--:R-:W-:Y:S02]  /*1ea40*/  FMUL R4, R35, UR22 ;  /* 0x0000001623047c20 */ /* 0x008fe40008400000 */
[----:B------:R0:W-:Y:S01]  /*1ea50*/  @!P5 STG.E.U8 desc[UR20][R2.64+0xd0], R9 ;  /* 0x0000d0090200d986 */ /* 0x0001e2000c101114 */
[----:B------:R-:W-:Y:S02]  /*1ea60*/  F2FP.SATFINITE.E4M3.F32.PACK_AB_MERGE_C R237, RZ, R237, RZ ;  /* 0x000000edffed723e */ /* 0x000fe400048070ff */
[----:B------:R-:W-:Y:S01]  /*1ea70*/  F2FP.SATFINITE.E4M3.F32.PACK_AB_MERGE_C R11, RZ, R5, RZ ;  /* 0x00000005ff0b723e */ /* 0x000fe200048070ff */
[----:B------:R-:W3:Y:S01]  /*1ea80*/  LDL.LU R35, [R1+0x224] ;  /* 0x0002240001237983 */ /* 0x000ee20000300800 */
[----:B------:R-:W-:-:S03]  /*1ea90*/  FMUL R5, R34, UR22 ;  /* 0x0000001622057c20 */ /* 0x000fc60008400000 */
[----:B------:R-:W4:Y:S01]  /*1eaa0*/  LDL.LU R34, [R1+0x228] ;  /* 0x0002280001227983 */ /* 0x000f220000300800 */
[----:B0-----:R-:W-:Y:S01]  /*1eab0*/  F2FP.SATFINITE.E4M3.F32.PACK_AB_MERGE_C R9, RZ, R4, RZ ;  /* 0x00000004ff09723e */ /* 0x001fe200048070ff */
[----:B------:R-:W-:Y:S02]  /*1eac0*/  FMUL R4, R33, UR22 ;  /* 0x0000001621047c20 */ /* 0x000fe40008400000 */
[----:B------:R-:W-:Y:S01]  /*1ead0*/  @!P3 STG.E.U8 desc[UR20][R2.64+0xd1], R237 ;  /* 0x0000d1ed0200b986 */ /* 0x000fe2000c101114 */
[----:B------:R-:W-:-:S03]  /*1eae0*/  F2FP.SATFINITE.E4M3.F32.PACK_AB_MERGE_C R13, RZ, R5, RZ ;  /* 0x00000005ff0d723e */ /* 0x000fc600048070ff */
[----:B------:R0:W-:Y:S01]  /*1eaf0*/  @!P6 STG.E.U8 desc[UR20][R24.64+0xd0], R7 ;  /* 0x0000d0071800e986 */ /* 0x0001e2000c101114 */
[----:B------:R-:W-:-:S03]  /*1eb00*/  FMUL R5, R30, UR22 ;  /* 0x000000161e057c20 */ /* 0x000fc60008400000 */
[----:B------:R-:W4:Y:S01]  /*1eb10*/  LDL.LU R33, [R1+0x22c] ;  /* 0x00022c0001217983 */ /* 0x000f220000300800 */
[----:B0-----:R-:W-:Y:S01]  /*1eb20*/  F2FP.SATFINITE.E4M3.F32.PACK_AB_MERGE_C R7, RZ, R4, RZ ;  /* 0x00000004ff07723e */ /* 0x001fe200048070ff */
[----:B------:R-:W-:Y:S02]  /*1eb30*/  FMUL R4, R31, UR22 ;  /* 0x000000161f047c20 */ /* 0x000fe40008400000 */
[----:B------:R-:W4:Y:S04]  /*1eb40*/  LDL.LU R31, [R1+0x230] ;  /* 0x00023000011f7983 */ /* 0x000f280000300800 */
[----:B------:R-:W4:Y:S01]  /*1eb50*/  LDL.LU R30, [R1+0x234] ;  /* 0x00023400011e7983 */ /* 0x000f220000300800 */
[C---:B------:R-:W-:Y:S02]  /*1eb60*/  ISETP.LT.OR P5, PT, R0.reuse, 0xd2, !P2 ;  /* 0x000000d20000780c */ /* 0x040fe400057a1670 */
[C---:B------:R-:W-:Y:S01]  /*1eb70*/  ISETP.LT.OR P3, PT, R0.reuse, 0xd9, !P1 ;  /* 0x000000d90000780c */ /* 0x040fe20004f61670 */
[----:B-----5:R-:W-:Y:S01]  /*1eb80*/  FMUL R6, R37, UR22 ;  /* 0x0000001625067c20 */ /* 0x020fe20008400000 */
[C---:B------:R-:W-:Y:S01]  /*1eb90*/  ISETP.LT.OR P6, PT, R0.reuse, 0xda, !P1 ;  /* 0x000000da0000780c */ /* 0x040fe20004fc1670 */
[----:B------:R-:W5:Y:S04]  /*1eba0*/  LDL.LU R38, [R1+0x238] ;  /* 0x0002380001267983 */ /* 0x000f680000300800 */
[----:B------:R-:W5:Y:S04]  /*1ebb0*/  LDL.LU R37, [R1+0x23c] ;  /* 0x00023c0001257983 */ /* 0x000f680000300800 */
[----:B------:R0:W-:Y:S01]  /*1ebc0*/  @!P5 STG.E.U8 desc[UR20][R24.64+0xd1], R11 ;  /* 0x0000d10b1800d986 */ /* 0x0001e2000c101114 */
[----:B------:R-:W-:-:S03]  /*1ebd0*/  ISETP.LT.OR P5, PT, R0, 0xd9, !P2 ;  /* 0x000000d90000780c */ /* 0x000fc600057a1670 */
[----:B------:R1:W-:Y:S01]  /*1ebe0*/  @!P3 STG.E.U8 desc[UR20][R2.64+0xd8], R9 ;  /* 0x0000d8090200b986 */ /* 0x0003e2000c101114 */
[----:B------:R-:W-:-:S03]  /*1ebf0*/  ISETP.LT.OR P3, PT, R0, 0xda, !P2 ;  /* 0x000000da0000780c */ /* 0x000fc60005761670 */
[----:B------:R1:W-:Y:S01]  /*1ec00*/  @!P6 STG.E.U8 desc[UR20][R2.64+0xd9], R13 ;  /* 0x0000d90d0200e986 */ /* 0x0003e2000c101114 */
[----:B------:R-:W-:Y:S02]  /*1ec10*/  ISETP.LT.OR P6, PT, R0, 0xe1, !P1 ;  /* 0x000000e10000780c */ /* 0x000fe40004fc1670 */
[----:B0-----:R-:W-:-:S03]  /*1ec20*/  F2FP.SATFINITE.E4M3.F32.PACK_AB_MERGE_C R11, RZ, R4, RZ ;  /* 0x00000004ff0b723e */ /* 0x001fc600048070ff */
[----:B------:R0:W-:Y:S01]  /*1ec30*/  @!P5 STG.E.U8 desc[UR20][R24.64+0xd8], R7 ;  /* 0x0000d8071800d986 */ /* 0x0001e2000c101114 */
[----:B-1----:R-:W-:-:S03]  /*1ec40*/  F2FP.SATFINITE.E4M3.F32.PACK_AB_MERGE_C R9, RZ, R5, RZ ;  /* 0x00000005ff09723e */ /* 0x002fc600048070ff */
[----:B------:R-:W-:Y:S04]  /*1ec50*/  @!P3 STG.E.U8 desc[UR20][R24.64+0xd9], R11 ;  /* 0x0000d90b1800b986 */ /* 0x000fe8000c101114 */
[----:B------:R1:W-:Y:S01]  /*1ec60*/  @!P6 STG.E.U8 desc[UR20][R2.64+0xe0], R9 ;  /* 0x0000e0090200e986 */ /* 0x0003e2000c101114 */
[----:B------:R-:W-:Y:S01]  /*1ec70*/  F2FP.SATFINITE.E4M3.F32.PACK_AB_MERGE_C R13, RZ, R6, RZ ;  /* 0x00000006ff0d723e */ /* 0x000fe200048070ff */
[----:B--2---:R-:W-:Y:S02]  /*1ec80*/  FMUL R4, R36, UR22 ;  /* 0x0000001624047c20 */ /* 0x004fe40008400000 */
[----:B------:R-:W2:Y:S03]  /*1ec90*/  LDL.LU R36, [R1+0x240] ;  /* 0x0002400001247983 */ /* 0x000ea60000300800 */
[----:B0-----:R-:W-:Y:S01]  /*1eca0*/  F2FP.SATFINITE.E4M3.F32.PACK_AB_MERGE_C R7, RZ, R4, RZ ;  /* 0x00000004ff07723e */ /* 0x001fe200048070ff */
[----:B---3--:R-:W-:-:S02]  /*1ecb0*/  FMUL R5, R35, UR22 ;  /* 0x0000001623057c20 */ /* 0x008fc40008400000 */
[----:B------:R-:W3:Y:S01]  /*1ecc0*/  LDL.LU R35, [R1+0x244] ;  /* 0x0002440001237983 */ /* 0x000ee20000300800 */
[----:B----4-:R-:W-:-:S03]  /*1ecd0*/  FMUL R4, R34, UR22 ;  /* 0x0000001622047c20 */ /* 0x010fc60008400000 */
[----:B------:R-:W4:Y:S01]  /*1ece0*/  LDL.LU R34, [R1+0x248] ;  /* 0x0002480001227983 */ /* 0x000f220000300800 */
[----:B------:R-:W-:Y:S02]  /*1ecf0*/  F2FP.SATFINITE.E4M3.F32.PACK_AB_MERGE_C R15, RZ, R5, RZ ;  /* 0x00000005ff0f723e */ /* 0x000fe400048070ff */
[----:B-1----:R-:W-:Y:S01]  /*1ed00*/  F2FP.SATFINITE.E4M3.F32.PACK_AB_MERGE_C R9, RZ, R4, RZ ;  /* 0x00000004ff09723e */ /* 0x002fe200048070ff */
[----:B------:R-:W-:Y:S02]  /*1ed10*/  FMUL R4, R33, UR22 ;  /* 0x0000001621047c20 */ /* 0x000fe40008400000 */
[----:B------:R-:W4:Y:S01]  /*1ed20*/  LDL.LU R33, [R1+0x24c] ;  /* 0x00024c0001217983 */ /* 0x000f220000300800 */
[----:B------:R-:W-:-:S03]  /*1ed30*/  FMUL R5, R31, UR22 ;  /* 0x000000161f057c20 */ /* 0x000fc60008400000 */
[----:B------:R-:W4:Y:S01]  /*1ed40*/  LDL.LU R31, [R1+0x250] ;  /* 0x00025000011f7983 */ /* 0x000f220000300800 */
[----:B------:R-:W-:-:S03]  /*1ed50*/  FMUL R6, R30, UR22 ;  /* 0x000000161e067c20 */ /* 0x000fc60008400000 */
[----:B------:R-:W4:Y:S01]  /*1ed60*/  LDL.LU R30, [R1+0x254] ;  /* 0x00025400011e7983 */ /* 0x000f220000300800 */
[C---:B------:R-:W-:Y:S02]  /*1ed70*/  ISETP.LT.OR P5, PT, R0.reuse, 0xe2, !P1 ;  /* 0x000000e20000780c */ /* 0x040fe40004fa1670 */
[C---:B------:R-:W-:Y:S02]  /*1ed80*/  ISETP.LT.OR P3, PT, R0.reuse, 0xe1, !P2 ;  /* 0x000000e10000780c */ /* 0x040fe40005761670 */
[----:B------:R-:W-:-:S09]  /*1ed90*/  ISETP.LT.OR P6, PT, R0, 0xe2, !P2 ;  /* 0x000000e20000780c */ /* 0x000fd200057c1670 */
[----:B------:R-:W-:Y:S01]  /*1eda0*/  @!P5 STG.E.U8 desc[UR20][R2.64+0xe1], R13 ;  /* 0x0000e10d0200d986 */ /* 0x000fe2000c101114 */
[----:B------:R-:W-:-:S03]  /*1edb0*/  ISETP.LT.OR P5, PT, R0, 0xe9, !P1 ;  /* 0x000000e90000780c */ /* 0x000fc60004fa1670 */
[----:B------:R0:W-:Y:S01]  /*1edc0*/  @!P3 STG.E.U8 desc[UR20][R24.64+0xe0], R7 ;  /* 0x0000e0071800b986 */ /* 0x0001e2000c101114 */
[----:B------:R-:W-:-:S03]  /*1edd0*/  ISETP.LT.OR P3, PT, R0, 0xea, !P1 ;  /* 0x000000ea0000780c */ /* 0x000fc60004f61670 */
[----:B------:R1:W-:Y:S01]  /*1ede0*/  @!P6 STG.E.U8 desc[UR20][R24.64+0xe1], R15 ;  /* 0x0000e10f1800e986 */ /* 0x0003e2000c101114 */
[----:B------:R-:W-:Y:S02]  /*1edf0*/  ISETP.LT.OR P6, PT, R0, 0xe9, !P2 ;  /* 0x000000e90000780c */ /* 0x000fe400057c1670 */
[----:B------:R-:W-:Y:S01]  /*1ee00*/  F2FP.SATFINITE.E4M3.F32.PACK_AB_MERGE_C R11, RZ, R4, RZ ;  /* 0x00000004ff0b723e */ /* 0x000fe200048070ff */
[----:B-----5:R-:W-:Y:S02]  /*1ee10*/  FMUL R4, R38, UR22 ;  /* 0x0000001626047c20 */ /* 0x020fe40008400000 */
[----:B------:R5:W-:Y:S01]  /*1ee20*/  @!P5 STG.E.U8 desc[UR20][R2.64+0xe8], R9 ;  /* 0x0000e8090200d986 */ /* 0x000be2000c101114 */
[----:B------:R-:W-:Y:S02]  /*1ee30*/  ISETP.LT.OR P5, PT, R0, 0xea, !P2 ;  /* 0x000000ea0000780c */ /* 0x000fe400057a1670 */
[----:B0-----:R-:W-:Y:S01]  /*1ee40*/  F2FP.SATFINITE.E4M3.F32.PACK_AB_MERGE_C R7, RZ, R5, RZ ;  /* 0x00000005ff07723e */ /* 0x001fe200048070ff */
[----:B------:R-:W-:Y:S01]  /*1ee50*/  FMUL R5, R37, UR22 ;  /* 0x0000001625057c20 */ /* 0x000fe20008400000 */
[----:B------:R-:W-:-:S04]  /*1ee60*/  F2FP.SATFINITE.E4M3.F32.PACK_AB_MERGE_C R13, RZ, R6, RZ ;  /* 0x00000006ff0d723e */ /* 0x000fc800048070ff */
[----:B-1----:R-:W-:Y:S02]  /*1ee70*/  F2FP.SATFINITE.E4M3.F32.PACK_AB_MERGE_C R15, RZ, R5, RZ ;  /* 0x00000005ff0f723e */ /* 0x002fe400048070ff */
[----:B-----5:R-:W-:Y:S01]  /*1ee80*/  F2FP.SATFINITE.E4M3.F32.PACK_AB_MERGE_C R9, RZ, R4, RZ ;  /* 0x00000004ff09723e */ /* 0x020fe200048070ff */
[----:B------:R-:W-:Y:S04]  /*1ee90*/  @!P3 STG.E.U8 desc[UR20][R2.64+0xe9], R11 ;  /* 0x0000e90b0200b986 */ /* 0x000fe8000c101114 */
[----:B------:R0:W-:Y:S04]  /*1eea0*/  @!P6 STG.E.U8 desc[UR20][R24.64+0xe8], R7 ;  /* 0x0000e8071800e986 */ /* 0x0001e8000c101114 */
[----:B------:R1:W-:Y:S01]  /*1eeb0*/  @!P5 STG.E.U8 desc[UR20][R24.64+0xe9], R13 ;  /* 0x0000e90d1800d986 */ /* 0x0003e2000c101114 */
[----:B--2---:R-:W-:-:S05]  /*1eec0*/  FMUL R4, R36, UR22 ;  /* 0x0000001624047c20 */ /* 0x004fca0008400000 */
[----:B0-----:R-:W-:Y:S01]  /*1eed0*/  F2FP.SATFINITE.E4M3.F32.PACK_AB_MERGE_C R7, RZ, R4, RZ ;  /* 0x00000004ff07723e */ /* 0x001fe200048070ff */
[----:B---3--:R-:W-:Y:S02]  /*1eee0*/  FMUL R5, R35, UR22 ;  /* 0x0000001623057c20 */ /* 0x008fe40008400000 */
[----:B------:R-:W2:Y:S01]  /*1eef0*/  LDL.LU R35, [R1+0x258] ;  /* 0x0002580001237983 */ /* 0x000ea20000300800 */
[----:B----4-:R-:W-:-:S03]  /*1ef00*/  FMUL R6, R34, UR22 ;  /* 0x0000001622067c20 */ /* 0x010fc60008400000 */
[----:B------:R-:W3:Y:S01]  /*1ef10*/  LDL.LU R37, [R1+0x25c] ;  /* 0x00025c0001257983 */ /* 0x000ee20000300800 */
[----:B------:R-:W-:-:S03]  /*1ef20*/  F2FP.SATFINITE.E4M3.F32.PACK_AB_MERGE_C R11, RZ, R5, RZ ;  /* 0x00000005ff0b723e */ /* 0x000fc600048070ff */
[----:B------:R-:W4:Y:S01]  /*1ef30*/  LDL.LU R34, [R1+0x260] ;  /* 0x0002600001227983 */ /* 0x000f220000300800 */
[----:B-1----:R-:W-:Y:S01]  /*1ef40*/  F2FP.SATFINITE.E4M3.F32.PACK_AB_MERGE_C R13, RZ, R6, RZ ;  /* 0x00000006ff0d723e */ /* 0x002fe200048070ff */
[----:B------:R-:W-:Y:S02]  /*1ef50*/  FMUL R4, R33, UR22 ;  /* 0x0000001621047c20 */ /* 0x000fe40008400000 */
[----:B------:R-:W5:Y:S01]  /*1ef60*/  LDL.LU R33, [R1+0x264] ;  /* 0x0002640001217983 */ /* 0x000f620000300800 */
[----:B------:R-:W-:-:S03]  /*1ef70*/  FMUL R5, R31, UR22 ;  /* 0x000000161f057c20 */ /* 0x000fc60008400000 */
[----:B------:R-:W5:Y:S01]  /*1ef80*/  LDL.LU R31, [R1+0x268] ;  /* 0x00026800011f7983 */ /* 0x000f620000300800 */
[----:B------:R-:W-:-:S03]  /*1ef90*/  FMUL R6, R30, UR22 ;  /* 0x000000161e067c20 */ /* 0x000fc60008400000 */
[----:B------:R-:W5:Y:S01]  /*1efa0*/  LDL.LU R30, [R1+0x26c] ;  /* 0x00026c00011e7983 */ /* 0x000f620000300800 */
[C---:B------:R-:W-:Y:S02]  /*1efb0*/  ISETP.LT.OR P3, PT, R0.reuse, 0xf1, !P1 ;  /* 0x000000f10000780c */ /* 0x040fe40004f61670 */
[C---:B------:R-:W-:Y:S01]  /*1efc0*/  ISETP.LT.OR P6, PT, R0.reuse, 0xf2, !P1 ;  /* 0x000000f20000780c */ /* 0x040fe20004fc1670 */
[----:B------:R-:W5:Y:S01]  /*1efd0*/  LDL.LU R36, [R1+0x270] ;  /* 0x0002700001247983 */ /* 0x000f620000300800 */
[----:B------:R-:W-:-:S09]  /*1efe0*/  ISETP.LT.OR P5, PT, R0, 0xf1, !P2 ;  /* 0x000000f10000780c */ /* 0x000fd200057a1670 */
[----:B------:R0:W-:Y:S01]  /*1eff0*/  @!P3 STG.E.U8 desc[UR20][R2.64+0xf0], R9 ;  /* 0x0000f0090200b986 */ /* 0x0001e2000c101114 */
[----:B------:R-:W-:-:S03]  /*1f000*/  ISETP.LT.OR P3, PT, R0, 0xf2, !P2 ;  /* 0x000000f20000780c */ /* 0x000fc60005761670 */
[----:B------:R1:W-:Y:S01]  /*1f010*/  @!P6 STG.E.U8 desc[UR20][R2.64+0xf1], R15 ;  /* 0x0000f10f0200e986 */ /* 0x0003e2000c101114 */
[C---:B------:R-:W-:Y:S02]  /*1f020*/  ISETP.LT.OR P6, PT, R0.reuse, 0xf9, !P1 ;  /* 0x000000f90000780c */ /* 0x040fe40004fc1670 */
[----:B------:R-:W-:Y:S01]  /*1f030*/  ISETP.LT.OR P1, PT, R0, 0xfa, !P1 ;  /* 0x000000fa0000780c */ /* 0x000fe20004f21670 */
[----:B------:R1:W-:Y:S01]  /*1f040*/  @!P5 STG.E.U8 desc[UR20][R24.64+0xf0], R7 ;  /* 0x0000f0071800d986 */ /* 0x0003e2000c101114 */
[----:B0-----:R-:W-:Y:S02]  /*1f050*/  F2FP.SATFINITE.E4M3.F32.PACK_AB_MERGE_C R9, RZ, R5, RZ ;  /* 0x00000005ff09723e */ /* 0x001fe400048070ff */
[----:B-1----:R-:W-:Y:S02]  /*1f060*/  F2FP.SATFINITE.E4M3.F32.PACK_AB_MERGE_C R15, RZ, R6, RZ ;  /* 0x00000006ff0f723e */ /* 0x002fe400048070ff */
[----:B------:R-:W-:Y:S01]  /*1f070*/  F2FP.SATFINITE.E4M3.F32.PACK_AB_MERGE_C R7, RZ, R4, RZ ;  /* 0x00000004ff07723e */ /* 0x000fe200048070ff */
[----:B------:R0:W-:Y:S04]  /*1f080*/  @!P3 STG.E.U8 desc[UR20][R24.64+0xf1], R11 ;  /* 0x0000f10b1800b986 */ /* 0x0001e8000c101114 */
[----:B------:R-:W-:Y:S04]  /*1f090*/  @!P6 STG.E.U8 desc[UR20][R2.64+0xf8], R13 ;  /* 0x0000f80d0200e986 */ /* 0x000fe8000c101114 */
[----:B------:R5:W-:Y:S01]  /*1f0a0*/  @!P1 STG.E.U8 desc[UR20][R2.64+0xf9], R7 ;  /* 0x0000f90702009986 */ /* 0x000be2000c101114 */
[----:B--2---:R-:W-:-:S03]  /*1f0b0*/  FMUL R4, R35, UR22 ;  /* 0x0000001623047c20 */ /* 0x004fc60008400000 */
[----:B------:R-:W2:Y:S01]  /*1f0c0*/  LDL.LU R35, [R1+0x274] ;  /* 0x0002740001237983 */ /* 0x000ea20000300800 */
[----:B---3--:R-:W-:-:S03]  /*1f0d0*/  FMUL R5, R37, UR22 ;  /* 0x0000001625057c20 */ /* 0x008fc60008400000 */
[----:B------:R-:W3:Y:S01]  /*1f0e0*/  LDL.LU R37, [R1+0x278] ;  /* 0x0002780001257983 */ /* 0x000ee20000300800 */
[----:B----4-:R-:W-:-:S03]  /*1f0f0*/  FMUL R6, R34, UR22 ;  /* 0x0000001622067c20 */ /* 0x010fc60008400000 */
[----:B------:R-:W4:Y:S01]  /*1f100*/  LDL.LU R34, [R1+0x27c] ;  /* 0x00027c0001227983 */ /* 0x000f220000300800 */
[----:B0-----:R-:W-:Y:S01]  /*1f110*/  F2FP.SATFINITE.E4M3.F32.PACK_AB_MERGE_C R11, RZ, R4, RZ ;  /* 0x00000004ff0b723e */ /* 0x001fe200048070ff */
[----:B-----5:R-:W-:Y:S02]  /*1f120*/  FMUL R2, R33, UR22 ;  /* 0x0000001621027c20 */ /* 0x020fe40008400000 */
[----:B------:R-:W5:Y:S01]  /*1f130*/  LDL.LU R33, [R1+0x280] ;  /* 0x0002800001217983 */ /* 0x000f620000300800 */
[----:B------:R-:W-:-:S03]  /*1f140*/  FMUL R3, R31, UR22 ;  /* 0x000000161f037c20 */ /* 0x000fc60008400000 */
[----:B------:R-:W5:Y:S01]  /*1f150*/  LDL.LU R31, [R1+0x284] ;  /* 0x00028400011f7983 */ /* 0x000f620000300800 */
[----:B------:R-:W-:-:S03]  /*1f160*/  FMUL R4, R30, UR22 ;  /* 0x000000161e047c20 */ /* 0x000fc60008400000 */
[----:B------:R-:W5:Y:S01]  /*1f170*/  LDL.LU R30, [R1+0x288] ;  /* 0x00028800011e7983 */ /* 0x000f620000300800 */
[C---:B------:R-:W-:Y:S02]  /*1f180*/  ISETP.LT.OR P5, PT, R0.reuse, 0xf9, !P2 ;  /* 0x000000f90000780c */ /* 0x040fe400057a1670 */
[----:B------:R-:W-:Y:S02]  /*1f190*/  ISETP.LT.OR P2, PT, R0, 0xfa, !P2 ;  /* 0x000000fa0000780c */ /* 0x000fe40005741670 */
[C---:B------:R-:W-:Y:S02]  /*1f1a0*/  ISETP.GE.AND P6, PT, R32.reuse, 0x81, PT ;  /* 0x000000812000780c */ /* 0x040fe40003fc6270 */
[----:B------:R-:W-:Y:S02]  /*1f1b0*/  ISETP.GE.AND P3, PT, R32, 0x89, PT ;  /* 0x000000892000780c */ /* 0x000fe40003f66270 */
[----:B------:R-:W-:-:S05]  /*1f1c0*/  ISETP.LT.OR P1, PT, R0, 0x1, !P6 ;  /* 0x000000010000780c */ /* 0x000fca0007721670 */
[----:B------:R0:W-:Y:S01]  /*1f1d0*/  @!P5 STG.E.U8 desc[UR20][R24.64+0xf8], R9 ;  /* 0x0000f8091800d986 */ /* 0x0001e2000c101114 */
[----:B------:R-:W-:-:S03]  /*1f1e0*/  ISETP.LT.OR P5, PT, R0, 0x1, !P3 ;  /* 0x000000010000780c */ /* 0x000fc60005fa1670 */
[----:B------:R-:W-:Y:S01]  /*1f1f0*/  @!P2 STG.E.U8 desc[UR20][R24.64+0xf9], R15 ;  /* 0x0000f90f1800a986 */ /* 0x000fe2000c101114 */
[C---:B------:R-:W-:Y:S02]  /*1f200*/  ISETP.LT.OR P2, PT, R0.reuse, 0x2, !P6 ;  /* 0x000000020000780c */ /* 0x040fe40007741670 */
[----:B------:R-:W-:Y:S02]  /*1f210*/  F2FP.SATFINITE.E4M3.F32.PACK_AB_MERGE_C R5, RZ, R5, RZ ;  /* 0x00000005ff05723e */ /* 0x000fe400048070ff */
[----:B------:R-:W-:Y:S01]  /*1f220*/  F2FP.SATFINITE.E4M3.F32.PACK_AB_MERGE_C R7, RZ, R6, RZ ;  /* 0x00000006ff07723e */ /* 0x000fe200048070ff */
[----:B------:R1:W-:Y:S01]  /*1f230*/  @!P1 STG.E.U8 desc[UR20][R28.64], R11 ;  /* 0x0000000b1c009986 */ /* 0x0003e2000c101114 */
[----:B------:R-:W-:Y:S02]  /*1f240*/  ISETP.LT.OR P1, PT, R0, 0x2, !P3 ;  /* 0x000000020000780c */ /* 0x000fe40005f21670 */
[----:B0-----:R-:W-:Y:S01]  /*1f250*/  F2FP.SATFINITE.E4M3.F32.PACK_AB_MERGE_C R9, RZ, R2, RZ ;  /* 0x00000002ff09723e */ /* 0x001fe200048070ff */
[----:B------:R-:W-:-:S02]  /*1f260*/  FMUL R2, R36, UR22 ;  /* 0x0000001624027c20 */ /* 0x000fc40008400000 */
[----:B------:R-:W5:Y:S04]  /*1f270*/  LDL.LU R36, [R1+0x28c] ;  /* 0x00028c0001247983 */ /* 0x000f680000300800 */
[----:B------:R0:W-:Y:S04]  /*1f280*/  @!P2 STG.E.U8 desc[UR20][R28.64+0x1], R5 ;  /* 0x000001051c00a986 */ /* 0x0001e8000c101114 */
[----:B------:R4:W-:Y:S01]  /*1f290*/  @!P5 STG.E.U8 desc[UR20][R26.64], R7 ;  /* 0x000000071a00d986 */ /* 0x0009e2000c101114 */
[----:B------:R-:W-:Y:S02]  /*1f2a0*/  ISETP.LT.OR P5, PT, R0, 0xa, !P6 ;  /* 0x0000000a0000780c */ /* 0x000fe400077a1670 */
[----:B------:R-:W-:-:S02]  /*1f2b0*/  F2FP.SATFINITE.E4M3.F32.PACK_AB_MERGE_C R13, RZ, R3, RZ ;  /* 0x00000003ff0d723e */ /* 0x000fc400048070ff */
[----:B-1----:R-:W-:Y:S02]  /*1f2c0*/  F2FP.SATFINITE.E4M3.F32.PACK_AB_MERGE_C R11, RZ, R4, RZ ;  /* 0x00000004ff0b723e */ /* 0x002fe400048070ff */
[----:B0-----:R-:W-:Y:S01]  /*1f2d0*/  F2FP.SATFINITE.E4M3.F32.PACK_AB_MERGE_C R5, RZ, R2, RZ ;  /* 0x00000002ff05723e */ /* 0x001fe200048070ff */
[----:B------:R0:W-:Y:S06]  /*1f2e0*/  @!P1 STG.E.U8 desc[UR20][R26.64+0x1], R9 ;  /* 0x000001091a009986 */ /* 0x0001ec000c101114 */
[----:B------:R1:W-:Y:S01]  /*1f2f0*/  @!P5 STG.E.U8 desc[UR20][R28.64+0x9], R11 ;  /* 0x0000090b1c00d986 */ /* 0x0003e2000c101114 */
[----:B--2---:R-:W-:-:S03]  /*1f300*/  FMUL R3, R35, UR22 ;  /* 0x0000001623037c20 */ /* 0x004fc60008400000 */
[----:B------:R-:W2:Y:S01]  /*1f310*/  LDL.LU R35, [R1+0x290] ;  /* 0x0002900001237983 */ /* 0x000ea20000300800 */
[----:B---3--:R-:W-:-:S03]  /*1f320*/  FMUL R4, R37, UR22 ;  /* 0x0000001625047c20 */ /* 0x008fc60008400000 */
[----:B------:R-:W3:Y:S01]  /*1f330*/  LDL.LU R37, [R1+0x294] ;  /* 0x0002940001257983 */ /* 0x000ee20000300800 */
[----:B----4-:R-:W-:-:S03]  /*1f340*/  FMUL R2, R34, UR22 ;  /* 0x0000001622027c20 */ /* 0x010fc60008400000 */
[----:B------:R-:W4:Y:S01]  /*1f350*/  LDL.LU R34, [R1+0x298] ;  /* 0x0002980001227983 */ /* 0x000f220000300800 */
[----:B------:R-:W-:Y:S02]  /*1f360*/  F2FP.SATFINITE.E4M3.F32.PACK_AB_MERGE_C R7, RZ, R3, RZ ;  /* 0x00000003ff07723e */ /* 0x000fe400048070ff */
[----:B0-----:R-:W-:Y:S02]  /*1f370*/  F2FP.SATFINITE.E4M3.F32.PACK_AB_MERGE_C R9, RZ, R4, RZ ;  /* 0x00000004ff09723e */ /* 0x001fe400048070ff */
[----:B-1----:R-:W-:Y:S01]  /*1f380*/  F2FP.SATFINITE.E4M3.F32.PACK_AB_MERGE_C R11, RZ, R2, RZ ;  /* 0x00000002ff0b723e */ /* 0x002fe200048070ff */
[----:B-----5:R-:W-:Y:S02]  /*1f390*/  FMUL R3, R33, UR22 ;  /* 0x0000001621037c20 */ /* 0x020fe40008400000 */
[----:B------:R-:W5:Y:S01]  /*1f3a0*/  LDL.LU R33, [R1+0x29c] ;  /* 0x00029c0001217983 */ /* 0x000f620000300800 */
[----:B------:R-:W-:-:S03]  /*1f3b0*/  FMUL R4, R31, UR22 ;  /* 0x000000161f047c20 */ /* 0x000fc60008400000 */
[----:B------:R-:W5:Y:S01]  /*1f3c0*/  LDL.LU R31, [R1+0x2a0] ;  /* 0x0002a000011f7983 */ /* 0x000f620000300800 */
[----:B------:R-:W-:-:S03]  /*1f3d0*/  FMUL R2, R30, UR22 ;  /* 0x000000161e027c20 */ /* 0x000fc60008400000 */
[----:B------:R-:W5:Y:S01]  /*1f3e0*/  LDL.LU R30, [R1+0x2a4] ;  /* 0x0002a400011e7983 */ /* 0x000f620000300800 */
[C---:B------:R-:W-:Y:S02]  /*1f3f0*/  ISETP.LT.OR P2, PT, R0.reuse, 0x9, !P6 ;  /* 0x000000090000780c */ /* 0x040fe40007741670 */
[C---:B------:R-:W-:Y:S02]  /*1f400*/  ISETP.LT.OR P1, PT, R0.reuse, 0x9, !P3 ;  /* 0x000000090000780c */ /* 0x040fe40005f21670 */
[----:B------:R-:W-:-:S09]  /*1f410*/  ISETP.LT.OR P5, PT, R0, 0x11, !P6 ;  /* 0x000000110000780c */ /* 0x000fd200077a1670 */
[----:B------:R0:W-:Y:S01]  /*1f420*/  @!P2 STG.E.U8 desc[UR20][R28.64+0x8], R13 ;  /* 0x0000080d1c00a986 */ /* 0x0001e2000c101114 */
[----:B------:R-:W-:-:S03]  /*1f430*/  ISETP.LT.OR P2, PT, R0, 0xa, !P3 ;  /* 0x0000000a0000780c */ /* 0x000fc60005f41670 */
[----:B------:R1:W-:Y:S01]  /*1f440*/  @!P1 STG.E.U8 desc[UR20][R26.64+0x8], R5 ;  /* 0x000008051a009986 */ /* 0x0003e2000c101114 */
[----:B------:R-:W-:Y:S02]  /*1f450*/  ISETP.LT.OR P1, PT, R0, 0x11, !P3 ;  /* 0x000000110000780c */ /* 0x000fe40005f21670 */
[----:B0-----:R-:W-:-:S07]  /*1f460*/  F2FP.SATFINITE.E4M3.F32.PACK_AB_MERGE_C R13, RZ, R3, RZ ;  /* 0x00000003ff0d723e */ /* 0x001fce00048070ff */
[----:B------:R0:W-:Y:S01]  /*1f470*/  @!P2 STG.E.U8 desc[UR20][R26.64+0x9], R7 ;  /* 0x000009071a00a986 */ /* 0x0001e2000c101114 */
[----:B------:R-:W-:Y:S01]  /*1f480*/  ISETP.LT.OR P2, PT, R0, 0x12, !P6 ;  /* 0x000000120000780c */ /* 0x000fe20007741670 */
[----:B------:R-:W-:Y:S02]  /*1f490*/  FMUL R3, R36, UR22 ;  /* 0x0000001624037c20 */ /* 0x000fe40008400000 */
[----:B------:R0:W-:Y:S01]  /*1f4a0*/  @!P5 STG.E.U8 desc[UR20][R28.64+0x10], R9 ;  /* 0x000010091c00d986 */ /* 0x0001e2000c101114 */
[----:B------:R-:W-:-:S03]  /*1f4b0*/  ISETP.LT.OR P5, PT, R0, 0x12, !P3 ;  /* 0x000000120000780c */ /* 0x000fc60005fa1670 */
[----:B------:R-:W5:Y:S01]  /*1f4c0*/  LDL.LU R36, [R1+0x2a8] ;  /* 0x0002a80001247983 */ /* 0x000f620000300800 */
[----:B-1----:R-:W-:Y:S02]  /*1f4d0*/  F2FP.SATFINITE.E4M3.F32.PACK_AB_MERGE_C R5, RZ, R4, RZ ;  /* 0x00000004ff05723e */ /* 0x002fe400048070ff */
[----:B0-----:R-:W-:Y:S02]  /*1f4e0*/  F2FP.SATFINITE.E4M3.F32.PACK_AB_MERGE_C R7, RZ, R2, RZ ;  /* 0x00000002ff07723e */ /* 0x001fe400048070ff */
[----:B------:R-:W-:Y:S01]  /*1f4f0*/  F2FP.SATFINITE.E4M3.F32.PACK_AB_MERGE_C R9, RZ, R3, RZ ;  /* 0x00000003ff09723e */ /* 0x000fe200048070ff */
[----:B------:R0:W-:Y:S04]  /*1f500*/  @!P2 STG.E.U8 desc[UR20][R28.64+0x11], R11 ;  /* 0x0000110b1c00a986 */ /* 0x0001e8000c101114 */
[----:B------:R1:W-:Y:S04]  /*1f510*/  @!P5 STG.E.U8 desc[UR20][R26.64+0x11], R5 ;  /* 0x000011051a00d986 */ /* 0x0003e8000c101114 */
[----:B------:R1:W-:Y:S01]  /*1f520*/  @!P1 STG.E.U8 desc[UR20][R26.64+0x10], R13 ;  /* 0x0000100d1a009986 */ /* 0x0003e2000c101114 */
[----:B--2---:R-:W-:-:S03]  /*1f530*/  FMUL R4, R35, UR22 ;  /* 0x0000001623047c20 */ /* 0x004fc60008400000 */
[----:B------:R-:W2:Y:S01]  /*1f540*/  LDL.LU R35, [R1+0x2ac] ;  /* 0x0002ac0001237983 */ /* 0x000ea20000300800 */
[----:B---3--:R-:W-:-:S03]  /*1f550*/  FMUL R2, R37, UR22 ;  /* 0x0000001625027c20 */ /* 0x008fc60008400000 */
[----:B------:R-:W3:Y:S01]  /*1f560*/  LDL.LU R37, [R1+0x2b0] ;  /* 0x0002b00001257983 */ /* 0x000ee20000300800 */
[----:B----4-:R-:W-:-:S03]  /*1f570*/  FMUL R3, R34, UR22 ;  /* 0x0000001622037c20 */ /* 0x010fc60008400000 */
[----:B------:R-:W4:Y:S01]  /*1f580*/  LDL.LU R34, [R1+0x2b4] ;  /* 0x0002b40001227983 */ /* 0x000f220000300800 */
[----:B0-----:R-:W-:Y:S02]  /*1f590*/  F2FP.SATFINITE.E4M3.F32.PACK_AB_MERGE_C R11, RZ, R4, RZ ;  /* 0x00000004ff0b723e */ /* 0x001fe400048070ff */
[----:B-1----:R-:W-:Y:S02]  /*1f5a0*/  F2FP.SATFINITE.E4M3.F32.PACK_AB_MERGE_C R5, RZ, R2, RZ ;  /* 0x00000002ff05723e */ /* 0x002fe400048070ff */
[----:B------:R-:W-:Y:S01]  /*1f5b0*/  F2FP.SATFINITE.E4M3.F32.PACK_AB_MERGE_C R13, RZ, R3, RZ ;  /* 0x00000003ff0d723e */ /* 0x000fe200048070ff */
        /* <DEDUP_REMOVED lines=14> */
[----:B------:R-:W-:-:S05]  /*1f6a0*/  ISETP.LT.OR P5, PT, R0, 0x22, !P6 ;  /* 0x000000220000780c */ /* 0x000fca00077a1670 */
[----:B------:R1:W-:Y:S01]  /*1f6b0*/  @!P2 STG.E.U8 desc[UR20][R26.64+0x19], R5 ;  /* 0x000019051a00a986 */ /* 0x0003e2000c101114 */
[----:B0-----:R-:W-:-:S03]  /*1f6c0*/  F2FP.SATFINITE.E4M3.F32.PACK_AB_MERGE_C R7, RZ, R4, RZ ;  /* 0x00000004ff07723e */ /* 0x001fc600048070ff */
[----:B------:R-:W-:Y:S01]  /*1f6d0*/  @!P1 STG.E.U8 desc[UR20][R28.64+0x20], R13 ;  /* 0x0000200d1c009986 */ /* 0x000fe2000c101114 */
[----:B------:R-:W-:Y:S01]  /*1f6e0*/  ISETP.LT.OR P1, PT, R0, 0x21, !P3 ;  /* 0x000000210000780c */ /* 0x000fe20005f21670 */
[----:B------:R-:W-:Y:S02]  /*1f6f0*/  FMUL R4, R36, UR22 ;  /* 0x0000001624047c20 */ /* 0x000fe40008400000 */
[----:B------:R-:W5:Y:S01]  /*1f700*/  LDL.LU R36, [R1+0x2c4] ;  /* 0x0002c40001247983 */ /* 0x000f620000300800 */
[----:B------:R-:W-:Y:S02]  /*1f710*/  F2FP.SATFINITE.E4M3.F32.PACK_AB_MERGE_C R9, RZ, R2, RZ ;  /* 0x00000002ff09723e */ /* 0x000fe400048070ff */
[----:B-1----:R-:W-:Y:S02]  /*1f720*/  F2FP.SATFINITE.E4M3.F32.PACK_AB_MERGE_C R11, RZ, R3, RZ ;  /* 0x00000003ff0b723e */ /* 0x002fe400048070ff */
[----:B------:R-:W-:Y:S01]  /*1f730*/  F2FP.SATFINITE.E4M3.F32.PACK_AB_MERGE_C R5, RZ, R4, RZ ;  /* 0x00000004ff05723e */ /* 0x000fe200048070ff */
        /* <DEDUP_REMOVED lines=9> */
[----:B------:R-:W-:Y:S02]  /*1f7d0*/  F2FP.SATFINITE.E4M3.F32.PACK_AB_MERGE_C R13, RZ, R3, RZ ;  /* 0x00000003ff0d723e */ /* 0x000fe400048070ff */
        /* <DEDUP_REMOVED lines=13> */
[----:B------:R-:W-:-:S09]  /*1f8b0*/  ISETP.LT.OR P5, PT, R0, 0x2a, !P3 ;  /* 0x0000002a0000780c */ /* 0x000fd20005fa1670 */
[----:B------:R1:W-:Y:S01]  /*1f8c0*/  @!P2 STG.E.U8 desc[UR20][R28.64+0x29], R7 ;  /* 0x000029071c00a986 */ /* 0x0003e2000c101114 */
[C---:B------:R-:W-:Y:S02]  /*1f8d0*/  ISETP.LT.OR P2, PT, R0.reuse, 0x32, !P6 ;  /* 0x000000320000780c */ /* 0x040fe40007741670 */
[----:B0-----:R-:W-:Y:S01]  /*1f8e0*/  F2FP.SATFINITE.E4M3.F32.PACK_AB_MERGE_C R5, RZ, R2, RZ ;  /* 0x00000002ff05723e */ /* 0x001fe200048070ff */
[----:B------:R-:W-:Y:S01]  /*1f8f0*/  @!P1 STG.E.U8 desc[UR20][R26.64+0x28], R13 ;  /* 0x0000280d1a009986 */ /* 0x000fe2000c101114 */
[----:B------:R-:W-:Y:S01]  /*1f900*/  ISETP.LT.OR P1, PT, R0, 0x31, !P6 ;  /* 0x000000310000780c */ /* 0x000fe20007721670 */
[----:B------:R-:W-:Y:S02]  /*1f910*/  FMUL R2, R36, UR22 ;  /* 0x0000001624027c20 */ /* 0x000fe40008400000 */
[----:B------:R0:W-:Y:S01]  /*1f920*/  @!P5 STG.E.U8 desc[UR20][R26.64+0x29], R9 ;  /* 0x000029091a00d986 */ /* 0x0001e2000c101114 */
[----:B------:R-:W-:-:S03]  /*1f930*/  ISETP.LT.OR P5, PT, R0, 0x31, !P3 ;  /* 0x000000310000780c */ /* 0x000fc60005fa1670 */
[----:B------:R-:W5:Y:S01]  /*1f940*/  LDL.LU R36, [R1+0x2e0] ;  /* 0x0002e00001247983 */ /* 0x000f620000300800 */
[----:B------:R-:W-:Y:S02]  /*1f950*/  F2FP.SATFINITE.E4M3.F32.PACK_AB_MERGE_C R11, RZ, R3, RZ ;  /* 0x00000003ff0b723e */ /* 0x000fe400048070ff */
[----:B-1----:R-:W-:Y:S02]  /*1f960*/  F2FP.SATFINITE.E4M3.F32.PACK_AB_MERGE_C R7, RZ, R4, RZ ;  /* 0x00000004ff07723e */ /* 0x002fe400048070ff */
[----:B0-----:R-:W-:Y:S01]  /*1f970*/  F2FP.SATFINITE.E4M3.F32.PACK_AB_MERGE_C R9, RZ, R2, RZ ;  /* 0x00000002ff09723e */ /* 0x001fe200048070ff */
        /* <DEDUP_REMOVED lines=20> */
[----:B------:R-:W-:Y:S02]  /*1fac0*/  ISETP.LT.OR P5, PT, R0, 0x3a, !P6 ;  /* 0x0000003a0000780c */ /* 0x000fe400077a1670 */
[----:B------:R-:W-:-:S07]  /*1fad0*/  F2FP.SATFINITE.E4M3.F32.PACK_AB_MERGE_C R11, RZ, R3, RZ ;  /* 0x00000003ff0b723e */ /* 0x000fce00048070ff */
[----:B------:R0:W-:Y:S01]  /*1fae0*/  @!P2 STG.E.U8 desc[UR20][R26.64+0x31], R9 ;  /* 0x000031091a00a986 */ /* 0x0001e2000c101114 */
[----:B------:R-:W-:-:S03]  /*1faf0*/  ISETP.LT.OR P2, PT, R0, 0x3a, !P3 ;  /* 0x0000003a0000780c */ /* 0x000fc60005f41670 */
[----:B------:R-:W-:Y:S01]  /*1fb00*/  @!P1 STG.E.U8 desc[UR20][R28.64+0x38], R13 ;  /* 0x0000380d1c009986 */ /* 0x000fe2000c101114 */
[----:B------:R-:W-:-:S03]  /*1fb10*/  ISETP.LT.OR P1, PT, R0, 0x39, !P3 ;  /* 0x000000390000780c */ /* 0x000fc60005f21670 */
[----:B------:R1:W-:Y:S01]  /*1fb20*/  @!P5 STG.E.U8 desc[UR20][R28.64+0x39], R5 ;  /* 0x000039051c00d986 */ /* 0x0003e2000c101114 */
[----:B------:R-:W-:Y:S02]  /*1fb30*/  ISETP.LT.OR P5, PT, R0, 0x41, !P6 ;  /* 0x000000410000780c */ /* 0x000fe400077a1670 */
[----:B0-----:R-:W-:Y:S01]  /*1fb40*/  F2FP.SATFINITE.E4M3.F32.PACK_AB_MERGE_C R9, RZ, R4, RZ ;  /* 0x00000004ff09723e */ /* 0x001fe200048070ff */
[----:B------:R-:W-:Y:S02]  /*1fb50*/  FMUL R3, R36, UR22 ;  /* 0x0000001624037c20 */ /* 0x000fe40008400000 */
[----:B------:R-:W5:Y:S01]  /*1fb60*/  LDL.LU R36, [R1+0x2fc] ;  /* 0x0002fc0001247983 */ /* 0x000f620000300800 */
        /* <DEDUP_REMOVED lines=26> */
[----:B------:R-:W-:-:S03]  /*1fd10*/  ISETP.LT.OR P1, PT, R0, 0x49, !P6 ;  /* 0x000000490000780c */ /* 0x000fc60007721670 */
[----:B------:R1:W-:Y:S01]  /*1fd20*/  @!P5 STG.E.U8 desc[UR20][R26.64+0x41], R7 ;  /* 0x000041071a00d986 */ /* 0x0003e2000c101114 */
[----:B------:R-:W-:Y:S02]  /*1fd30*/  ISETP.LT.OR P5, PT, R0, 0x49, !P3 ;  /* 0x000000490000780c */ /* 0x000fe40005fa1670 */
[----:B0-----:R-:W-:-:S03]  /*1fd40*/  F2FP.SATFINITE.E4M3.F32.PACK_AB_MERGE_C R5, RZ, R4, RZ ;  /* 0x00000004ff05723e */ /* 0x001fc600048070ff */
[----:B------:R-:W-:Y:S01]  /*1fd50*/  @!P2 STG.E.U8 desc[UR20][R28.64+0x49], R11 ;  /* 0x0000490b1c00a986 */ /* 0x000fe2000c101114 */
[----:B------:R-:W-:Y:S02]  /*1fd60*/  ISETP.LT.OR P2, PT, R0, 0x4a, !P3 ;  /* 0x0000004a0000780c */ /* 0x000fe40005f41670 */
[----:B-1----:R-:W-:Y:S01]  /*1fd70*/  F2FP.SATFINITE.E4M3.F32.PACK_AB_MERGE_C R13, RZ, R3, RZ ;  /* 0x00000003ff0d723e */ /* 0x002fe200048070ff */
[----:B------:R-:W-:Y:S02]  /*1fd80*/  FMUL R4, R36, UR22 ;  /* 0x0000001624047c20 */ /* 0x000fe40008400000 */
[----:B------:R-:W5:Y:S01]  /*1fd90*/  LDL.LU R36, [R1+0x318] ;  /* 0x0003180001247983 */ /* 0x000f620000300800 */
[----:B------:R-:W-:-:S03]  /*1fda0*/  F2FP.SATFINITE.E4M3.F32.PACK_AB_MERGE_C R7, RZ, R2, RZ ;  /* 0x00000002ff07723e */ /* 0x000fc600048070ff */
[----:B------:R0:W-:Y:S04]  /*1fdb0*/  @!P1 STG.E.U8 desc[UR20][R28.64+0x48], R9 ;  /* 0x000048091c009986 */ /* 0x0001e8000c101114 */
[----:B------:R1:W-:Y:S01]  /*1fdc0*/  @!P5 STG.E.U8 desc[UR20][R26.64+0x48], R5 ;  /* 0x000048051a00d986 */ /* 0x0003e2000c101114 */
[----:B0-----:R-:W-:-:S03]  /*1fdd0*/  F2FP.SATFINITE.E4M3.F32.PACK_AB_MERGE_C R9, RZ, R4, RZ ;  /* 0x00000004ff09723e */ /* 0x001fc600048070ff */
[----:B------:R0:W-:Y:S01]  /*1fde0*/  @!P2 STG.E.U8 desc[UR20][R26.64+0x49], R7 ;  /* 0x000049071a00a986 */ /* 0x0001e2000c101114 */
[----:B--2---:R-:W-:-:S03]  /*1fdf0*/  FMUL R2, R35, UR22 ;  /* 0x0000001623027c20 */ /* 0x004fc60008400000 */
[----:B------:R-:W2:Y:S01]  /*1fe00*/  LDL.LU R35, [R1+0x31c] ;  /* 0x00031c0001237983 */ /* 0x000ea20000300800 */
[----:B---3--:R-:W-:-:S03]  /*1fe10*/  FMUL R3, R37, UR22 ;  /* 0x0000001625037c20 */ /* 0x008fc60008400000 */
[----:B------:R-:W3:Y:S01]  /*1fe20*/  LDL.LU R37, [R1+0x320] ;  /* 0x0003200001257983 */ /* 0x000ee20000300800 */
[----:B----4-:R-:W-:-:S03]  /*1fe30*/  FMUL R4, R34, UR22 ;  /* 0x0000001622047c20 */ /* 0x010fc60008400000 */
[----:B------:R-:W4:Y:S01]  /*1fe40*/  LDL.LU R34, [R1+0x324] ;  /* 0x0003240001227983 */ /* 0x000f220000300800 */
[----:B-1----:R-:W-:Y:S02]  /*1fe50*/  F2FP.SATFINITE.E4M3.F32.PACK_AB_MERGE_C R5, RZ, R2, RZ ;  /* 0x00000002ff05723e */ /* 0x002fe400048070ff */
[----:B------:R-:W-:Y:S02]  /*1fe60*/  F2FP.SATFINITE.E4M3.F32.PACK_AB_MERGE_C R11, RZ, R3, RZ ;  /* 0x00000003ff0b723e */ /* 0x000fe400048070ff */
        /* <DEDUP_REMOVED lines=14> */
[----:B------:R-:W-:Y:S01]  /*1ff50*/  @!P2 STG.E.U8 desc[UR20][R26.64+0x51], R11 ;  /* 0x0000510b1a00a986 */ /* 0x000fe2000c101114 */
[----:B------:R-:W-:-:S05]  /*1ff60*/  ISETP.LT.OR P2, PT, R0, 0x5a, !P6 ;  /* 0x0000005a0000780c */ /* 0x000fca0007741670 */
[----:B------:R1:W-:Y:S01]  /*1ff70*/  @!P1 STG.E.U8 desc[UR20][R26.64+0x50], R5 ;  /* 0x000050051a009986 */ /* 0x0003e2000c101114 */
[----:B0-----:R-:W-:-:S03]  /*1ff80*/  F2FP.SATFINITE.E4M3.F32.PACK_AB_MERGE_C R9, RZ, R2, RZ ;  /* 0x00000002ff09723e */ /* 0x001fc600048070ff */
[----:B------:R0:W-:Y:S01]  /*1ff90*/  @!P5 STG.E.U8 desc[UR20][R28.64+0x58], R7 ;  /* 0x000058071c00d986 */ /* 0x0001e2000c101114 */
[----:B------:R-:W-:Y:S01]  /*1ffa0*/  ISETP.LT.OR P5, PT, R0, 0x5a, !P3 ;  /* 0x0000005a0000780c */ /* 0x000fe20005fa1670 */
[----:B------:R-:W-:Y:S02]  /*1ffb0*/  FMUL R2, R36, UR22 ;  /* 0x0000001624027c20 */ /* 0x000fe40008400000 */
[----:B------:R-:W5:Y:S01]  /*1ffc0*/  LDL.LU R36, [R1+0x334] ;  /* 0x0003340001247983 */ /* 0x000f620000300800 */
[----:B------:R-:W-:Y:S02]  /*1ffd0*/  F2FP.SATFINITE.E4M3.F32.PACK_AB_MERGE_C R13, RZ, R3, RZ ;  /* 0x00000003ff0d723e */ /* 0x000fe400048070ff */
[----:B-1----:R-:W-:Y:S02]  /*1ffe0*/  F2FP.SATFINITE.E4M3.F32.PACK_AB_MERGE_C R5, RZ, R4, RZ ;  /* 0x00000004ff05723e */ /* 0x002fe400048070ff */
[----:B0-----:R-:W-:Y:S01]  /*1fff0*/  F2FP.SATFINITE.E4M3.F32.PACK_AB_MERGE_C R7, RZ, R2, RZ ;  /* 0x00000002ff07723e */ /* 0x001fe200048070ff */
        /* <DEDUP_REMOVED lines=22> */
[----:B------:R-:W-:Y:S01]  /*20160*/  @!P2 STG.E.U8 desc[UR20][R28.64+0x61], R11 ;  /* 0x0000610b1c00a986 */ /* 0x000fe2000c101114 */
[----:B------:R-:W-:Y:S02]  /*20170*/  ISETP.LT.OR P2, PT, R0, 0x62, !P3 ;  /* 0x000000620000780c */ /* 0x000fe40005f41670 */
[----:B0-----:R-:W-:-:S07]  /*20180*/  F2FP.SATFINITE.E4M3.F32.PACK_AB_MERGE_C R13, RZ, R3, RZ ;  /* 0x00000003ff0d723e */ /* 0x001fce00048070ff */
[----:B------:R0:W-:Y:S01]  /*20190*/  @!P1 STG.E.U8 desc[UR20][R28.64+0x60], R7 ;  /* 0x000060071c009986 */ /* 0x0001e2000c101114 */
[----:B------:R-:W-:-:S03]  /*201a0*/  ISETP.LT.OR P1, PT, R0, 0x69, !P6 ;  /* 0x000000690000780c */ /* 0x000fc60007721670 */
[----:B------:R1:W-:Y:S01]  /*201b0*/  @!P5 STG.E.U8 desc[UR20][R26.64+0x60], R9 ;  /* 0x000060091a00d986 */ /* 0x0003e2000c101114 */
[----:B------:R-:W-:Y:S01]  /*201c0*/  ISETP.LT.OR P5, PT, R0, 0x6a, !P6 ;  /* 0x0000006a0000780c */ /* 0x000fe200077a1670 */
[----:B------:R-:W-:Y:S02]  /*201d0*/  FMUL R3, R36, UR22 ;  /* 0x0000001624037c20 */ /* 0x000fe40008400000 */
[----:B------:R-:W5:Y:S01]  /*201e0*/  LDL.LU R36, [R1+0x350] ;  /* 0x0003500001247983 */ /* 0x000f620000300800 */
[----:B0-----:R-:W-:Y:S02]  /*201f0*/  F2FP.SATFINITE.E4M3.F32.PACK_AB_MERGE_C R7, RZ, R4, RZ ;  /* 0x00000004ff07723e */ /* 0x001fe400048070ff */
[----:B------:R-:W-:Y:S02]  /*20200*/  F2FP.SATFINITE.E4M3.F32.PACK_AB_MERGE_C R11, RZ, R3, RZ ;  /* 0x00000003ff0b723e */ /* 0x000fe400048070ff */
[----:B-1----:R-:W-:Y:S01]  /*20210*/  F2FP.SATFINITE.E4M3.F32.PACK_AB_MERGE_C R9, RZ, R2, RZ ;  /* 0x00000002ff09723e */ /* 0x002fe200048070ff */
        /* <DEDUP_REMOVED lines=33> */
[----:B-1----:R-:W-:Y:S02]  /*20430*/  F2FP.SATFINITE.E4M3.F32.PACK_AB_MERGE_C R5, RZ, R2, RZ ;  /* 0x00000002ff05723e */ /* 0x002fe400048070ff */
[----:B------:R-:W-:Y:S02]  /*20440*/  F2FP.SATFINITE.E4M3.F32.PACK_AB_MERGE_C R11, RZ, R3, RZ ;  /* 0x00000003ff0b723e */ /* 0x000fe400048070ff */
        /* <DEDUP_REMOVED lines=29> */
[----:B------:R-:W-:-:S03]  /*20620*/  ISETP.LT.OR P1, PT, R0, 0x81, !P3 ;  /* 0x000000810000780c */ /* 0x000fc60005f21670 */
        /* <DEDUP_REMOVED lines=186> */
[----:B---3--:R-:W-:Y:S01]  /*211d0*/  FMUL R3, R38, UR22 ;  /* 0x0000001626037c20 */ /* 0x008fe20008400000 */
[----:B0-----:R-:W-:Y:S01]  /*211e0*/  F2FP.SATFINITE.E4M3.F32.PACK_AB_MERGE_C R5, RZ, R2, RZ ;  /* 0x00000002ff05723e */ /* 0x001fe200048070ff */
[----:B----4-:R-:W-:Y:S02]  /*211f0*/  FMUL R4, R34, UR22 ;  /* 0x0000001622047c20 */ /* 0x010fe40008400000 */
[----:B------:R-:W3:Y:S01]  /*21200*/  LDL.LU R34, [R1+0x420] ;  /* 0x0004200001227983 */ /* 0x000ee20000300800 */
[----:B------:R-:W-:Y:S02]  /*21210*/  F2FP.SATFINITE.E4M3.F32.PACK_AB_MERGE_C R13, RZ, R3, RZ ;  /* 0x00000003ff0d723e */ /* 0x000fe400048070ff */
[----:B-1----:R-:W-:Y:S01]  /*21220*/  F2FP.SATFINITE.E4M3.F32.PACK_AB_MERGE_C R7, RZ, R4, RZ ;  /* 0x00000004ff07723e */ /* 0x002fe200048070ff */
[----:B-----5:R-:W-:Y:S02]  /*21230*/  FMUL R2, R33, UR22 ;  /* 0x0000001621027c20 */ /* 0x020fe40008400000 */
[----:B------:R-:W4:Y:S01]  /*21240*/  LDL.LU R33, [R1+0x424] ;  /* 0x0004240001217983 */ /* 0x000f220000300800 */
[----:B------:R-:W-:-:S03]  /*21250*/  FMUL R3, R31, UR22 ;  /* 0x000000161f037c20 */ /* 0x000fc60008400000 */
[----:B------:R-:W5:Y:S01]  /*21260*/  LDL.LU R31, [R1+0x428] ;  /* 0x00042800011f7983 */ /* 0x000f620000300800 */
[----:B------:R-:W-:-:S03]  /*21270*/  FMUL R4, R30, UR22 ;  /* 0x000000161e047c20 */ /* 0x000fc60008400000 */
[----:B------:R-:W5:Y:S01]  /*21280*/  LDL.LU R30, [R1+0x42c] ;  /* 0x00042c00011e7983 */ /* 0x000f620000300800 */
[C---:B------:R-:W-:Y:S02]  /*21290*/  ISETP.LT.OR P2, PT, R0.reuse, 0xca, !P3 ;  /* 0x000000ca0000780c */ /* 0x040fe40005f41670 */
[C---:B------:R-:W-:Y:S01]  /*212a0*/  ISETP.LT.OR P5, PT, R0.reuse, 0xd1, !P6 ;  /* 0x000000d10000780c */ /* 0x040fe200077a1670 */
[----:B------:R-:W5:Y:S01]  /*212b0*/  LDL.LU R41, [R1+0x430] ;  /* 0x0004300001297983 */ /* 0x000f620000300800 */
[----:B------:R-:W-:-:S03]  /*212c0*/  ISETP.LT.OR P1, PT, R0, 0xd1, !P3 ;  /* 0x000000d10000780c */ /* 0x000fc60005f21670 */
[----:B------:R-:W5:Y:S04]  /*212d0*/  LDL.LU R40, [R1+0x434] ;  /* 0x0004340001287983 */ /* 0x000f680000300800 */
[----:B------:R-:W5:Y:S04]  /*212e0*/  LDL.LU R38, [R1+0x438] ;  /* 0x0004380001267983 */ /* 0x000f680000300800 */
[----:B------:R0:W-:Y:S01]  /*212f0*/  @!P2 STG.E.U8 desc[UR20][R26.64+0xc9], R11 ;  /* 0x0000c90b1a00a986 */ /* 0x0001e2000c101114 */
[----:B------:R-:W-:-:S03]  /*21300*/  ISETP.LT.OR P2, PT, R0, 0xd2, !P6 ;  /* 0x000000d20000780c */ /* 0x000fc60007741670 */
[----:B------:R1:W-:Y:S01]  /*21310*/  @!P5 STG.E.U8 desc[UR20][R28.64+0xd0], R9 ;  /* 0x0000d0091c00d986 */ /* 0x0003e2000c101114 */
[----:B------:R-:W-:Y:S02]  /*21320*/  ISETP.LT.OR P5, PT, R0, 0xd2, !P3 ;  /* 0x000000d20000780c */ /* 0x000fe40005fa1670 */
[----:B0-----:R-:W-:-:S07]  /*21330*/  F2FP.SATFINITE.E4M3.F32.PACK_AB_MERGE_C R11, RZ, R3, RZ ;  /* 0x00000003ff0b723e */ /* 0x001fce00048070ff */
[----:B------:R0:W-:Y:S01]  /*21340*/  @!P2 STG.E.U8 desc[UR20][R28.64+0xd1], R5 ;  /* 0x0000d1051c00a986 */ /* 0x0001e2000c101114 */
[C---:B------:R-:W-:Y:S02]  /*21350*/  ISETP.LT.OR P2, PT, R0.reuse, 0xda, !P6 ;  /* 0x000000da0000780c */ /* 0x040fe40007741670 */
[----:B-1----:R-:W-:Y:S01]  /*21360*/  F2FP.SATFINITE.E4M3.F32.PACK_AB_MERGE_C R9, RZ, R2, RZ ;  /* 0x00000002ff09723e */ /* 0x002fe200048070ff */
[----:B------:R-:W-:Y:S01]  /*21370*/  @!P1 STG.E.U8 desc[UR20][R26.64+0xd0], R13 ;  /* 0x0000d00d1a009986 */ /* 0x000fe2000c101114 */
[C---:B------:R-:W-:Y:S01]  /*21380*/  ISETP.LT.OR P1, PT, R0.reuse, 0xd9, !P6 ;  /* 0x000000d90000780c */ /* 0x040fe20007721670 */
[----:B------:R-:W-:Y:S02]  /*21390*/  FMUL R2, R37, UR22 ;  /* 0x0000001625027c20 */ /* 0x000fe40008400000 */
[----:B------:R1:W-:Y:S01]  /*213a0*/  @!P5 STG.E.U8 desc[UR20][R26.64+0xd1], R7 ;  /* 0x0000d1071a00d986 */ /* 0x0003e2000c101114 */
[----:B------:R-:W-:Y:S01]  /*213b0*/  ISETP.LT.OR P5, PT, R0, 0xd9, !P3 ;  /* 0x000000d90000780c */ /* 0x000fe20005fa1670 */
[----:B------:R-:W-:-:S02]  /*213c0*/  FMUL R3, R36, UR22 ;  /* 0x0000001624037c20 */ /* 0x000fc40008400000 */
[----:B------:R-:W5:Y:S04]  /*213d0*/  LDL.LU R37, [R1+0x43c] ;  /* 0x00043c0001257983 */ /* 0x000f680000300800 */
[----:B------:R-:W5:Y:S01]  /*213e0*/  LDL.LU R36, [R1+0x440] ;  /* 0x0004400001247983 */ /* 0x000f620000300800 */
[----:B0-----:R-:W-:Y:S02]  /*213f0*/  F2FP.SATFINITE.E4M3.F32.PACK_AB_MERGE_C R5, RZ, R4, RZ ;  /* 0x00000004ff05723e */ /* 0x001fe400048070ff */
[----:B-1----:R-:W-:Y:S01]  /*21400*/  F2FP.SATFINITE.E4M3.F32.PACK_AB_MERGE_C R7, RZ, R2, RZ ;  /* 0x00000002ff07723e */ /* 0x002fe200048070ff */
[----:B------:R0:W-:Y:S01]  /*21410*/  @!P1 STG.E.U8 desc[UR20][R28.64+0xd8], R9 ;  /* 0x0000d8091c009986 */ /* 0x0001e2000c101114 */
[----:B------:R-:W-:-:S03]  /*21420*/  F2FP.SATFINITE.E4M3.F32.PACK_AB_MERGE_C R13, RZ, R3, RZ ;  /* 0x00000003ff0d723e */ /* 0x000fc600048070ff */
[----:B------:R-:W-:Y:S04]  /*21430*/  @!P2 STG.E.U8 desc[UR20][R28.64+0xd9], R11 ;  /* 0x0000d90b1c00a986 */ /* 0x000fe8000c101114 */
[----:B------:R1:W-:Y:S01]  /*21440*/  @!P5 STG.E.U8 desc[UR20][R26.64+0xd8], R5 ;  /* 0x0000d8051a00d986 */ /* 0x0003e2000c101114 */
[----:B--2---:R-:W-:-:S03]  /*21450*/  FMUL R4, R35, UR22 ;  /* 0x0000001623047c20 */ /* 0x004fc60008400000 */
[----:B------:R-:W2:Y:S01]  /*21460*/  LDL.LU R35, [R1+0x444] ;  /* 0x0004440001237983 */ /* 0x000ea20000300800 */
[----:B---3--:R-:W-:Y:S01]  /*21470*/  FMUL R2, R34, UR22 ;  /* 0x0000001622027c20 */ /* 0x008fe20008400000 */
[----:B0-----:R-:W-:Y:S02]  /*21480*/  F2FP.SATFINITE.E4M3.F32.PACK_AB_MERGE_C R9, RZ, R4, RZ ;  /* 0x00000004ff09723e */ /* 0x001fe400048070ff */
[----:B------:R-:W3:Y:S02]  /*21490*/  LDL.LU R34, [R1+0x448] ;  /* 0x0004480001227983 */ /* 0x000ee40000300800 */
[----:B-1----:R-:W-:Y:S01]  /*214a0*/  F2FP.SATFINITE.E4M3.F32.PACK_AB_MERGE_C R5, RZ, R2, RZ ;  /* 0x00000002ff05723e */ /* 0x002fe200048070ff */
[----:B----4-:R-:W-:Y:S02]  /*214b0*/  FMUL R3, R33, UR22 ;  /* 0x0000001621037c20 */ /* 0x010fe40008400000 */
[----:B------:R-:W4:Y:S01]  /*214c0*/  LDL.LU R33, [R1+0x44c] ;  /* 0x00044c0001217983 */ /* 0x000f220000300800 */
[----:B-----5:R-:W-:-:S03]  /*214d0*/  FMUL R4, R31, UR22 ;  /* 0x000000161f047c20 */ /* 0x020fc60008400000 */
        /* <DEDUP_REMOVED lines=9> */
[----:B------:R-:W-:-:S03]  /*21570*/  ISETP.LT.OR P1, PT, R0, 0xe1, !P3 ;  /* 0x000000e10000780c */ /* 0x000fc60005f21670 */
[----:B------:R1:W-:Y:S01]  /*21580*/  @!P5 STG.E.U8 desc[UR20][R28.64+0xe1], R9 ;  /* 0x0000e1091c00d986 */ /* 0x0003e2000c101114 */
[----:B------:R-:W-:Y:S02]  /*21590*/  ISETP.LT.OR P5, PT, R0, 0xe9, !P6 ;  /* 0x000000e90000780c */ /* 0x000fe400077a1670 */
[----:B------:R-:W-:Y:S02]  /*215a0*/  F2FP.SATFINITE.E4M3.F32.PACK_AB_MERGE_C R11, RZ, R3, RZ ;  /* 0x00000003ff0b723e */ /* 0x000fe400048070ff */
[----:B0-----:R-:W-:-:S03]  /*215b0*/  F2FP.SATFINITE.E4M3.F32.PACK_AB_MERGE_C R7, RZ, R4, RZ ;  /* 0x00000004ff07723e */ /* 0x001fc600048070ff */
[----:B------:R-:W-:Y:S01]  /*215c0*/  @!P2 STG.E.U8 desc[UR20][R26.64+0xe1], R11 ;  /* 0x0000e10b1a00a986 */ /* 0x000fe2000c101114 */
[----:B------:R-:W-:-:S03]  /*215d0*/  ISETP.LT.OR P2, PT, R0, 0xea, !P6 ;  /* 0x000000ea0000780c */ /* 0x000fc60007741670 */
[----:B------:R0:W-:Y:S01]  /*215e0*/  @!P1 STG.E.U8 desc[UR20][R26.64+0xe0], R5 ;  /* 0x0000e0051a009986 */ /* 0x0001e2000c101114 */
[----:B------:R-:W-:-:S03]  /*215f0*/  ISETP.LT.OR P1, PT, R0, 0xe9, !P3 ;  /* 0x000000e90000780c */ /* 0x000fc60005f21670 */
[----:B------:R0:W-:Y:S01]  /*21600*/  @!P5 STG.E.U8 desc[UR20][R28.64+0xe8], R7 ;  /* 0x0000e8071c00d986 */ /* 0x0001e2000c101114 */
[----:B------:R-:W-:Y:S01]  /*21610*/  ISETP.LT.OR P5, PT, R0, 0xea, !P3 ;  /* 0x000000ea0000780c */ /* 0x000fe20005fa1670 */
[----:B------:R-:W-:Y:S01]  /*21620*/  FMUL R3, R41, UR22 ;  /* 0x0000001629037c20 */ /* 0x000fe20008400000 */
[----:B------:R-:W-:Y:S01]  /*21630*/  FMUL R4, R40, UR22 ;  /* 0x0000001628047c20 */ /* 0x000fe20008400000 */
[----:B-1----:R-:W-:-:S03]  /*21640*/  F2FP.SATFINITE.E4M3.F32.PACK_AB_MERGE_C R9, RZ, R2, RZ ;  /* 0x00000002ff09723e */ /* 0x002fc600048070ff */
[----:B------:R-:W-:Y:S02]  /*21650*/  F2FP.SATFINITE.E4M3.F32.PACK_AB_MERGE_C R13, RZ, R3, RZ ;  /* 0x00000003ff0d723e */ /* 0x000fe400048070ff */
[----:B0-----:R-:W-:Y:S01]  /*21660*/  F2FP.SATFINITE.E4M3.F32.PACK_AB_MERGE_C R5, RZ, R4, RZ ;  /* 0x00000004ff05723e */ /* 0x001fe200048070ff */
[----:B------:R0:W-:Y:S01]  /*21670*/  @!P2 STG.E.U8 desc[UR20][R28.64+0xe9], R9 ;  /* 0x0000e9091c00a986 */ /* 0x0001e2000c101114 */
[----:B------:R-:W-:-:S03]  /*21680*/  ISETP.LT.OR P2, PT, R0, 0xf1, !P3 ;  /* 0x000000f10000780c */ /* 0x000fc60005f41670 */
[----:B------:R-:W-:Y:S01]  /*21690*/  @!P1 STG.E.U8 desc[UR20][R26.64+0xe8], R13 ;  /* 0x0000e80d1a009986 */ /* 0x000fe2000c101114 */
[----:B------:R-:W-:-:S03]  /*216a0*/  ISETP.LT.OR P1, PT, R0, 0xf1, !P6 ;  /* 0x000000f10000780c */ /* 0x000fc60007721670 */
[----:B------:R-:W-:Y:S01]  /*216b0*/  @!P5 STG.E.U8 desc[UR20][R26.64+0xe9], R5 ;  /* 0x0000e9051a00d986 */ /* 0x000fe2000c101114 */
[----:B------:R-:W-:Y:S01]  /*216c0*/  ISETP.LT.OR P5, PT, R0, 0xf2, !P6 ;  /* 0x000000f20000780c */ /* 0x000fe200077a1670 */
[----:B------:R-:W-:Y:S01]  /*216d0*/  FMUL R2, R38, UR22 ;  /* 0x0000001626027c20 */ /* 0x000fe20008400000 */
[----:B------:R-:W-:Y:S01]  /*216e0*/  FMUL R3, R37, UR22 ;  /* 0x0000001625037c20 */ /* 0x000fe20008400000 */
[----:B------:R-:W-:-:S03]  /*216f0*/  FMUL R4, R36, UR22 ;  /* 0x0000001624047c20 */ /* 0x000fc60008400000 */
[----:B------:R-:W-:Y:S02]  /*21700*/  F2FP.SATFINITE.E4M3.F32.PACK_AB_MERGE_C R7, RZ, R2, RZ ;  /* 0x00000002ff07723e */ /* 0x000fe400048070ff */
[----:B------:R-:W-:Y:S02]  /*21710*/  F2FP.SATFINITE.E4M3.F32.PACK_AB_MERGE_C R11, RZ, R3, RZ ;  /* 0x00000003ff0b723e */ /* 0x000fe400048070ff */
[----:B0-----:R-:W-:Y:S01]  /*21720*/  F2FP.SATFINITE.E4M3.F32.PACK_AB_MERGE_C R9, RZ, R4, RZ ;  /* 0x00000004ff09723e */ /* 0x001fe200048070ff */
[----:B------:R0:W-:Y:S01]  /*21730*/  @!P1 STG.E.U8 desc[UR20][R28.64+0xf0], R7 ;  /* 0x0000f0071c009986 */ /* 0x0001e2000c101114 */
[----:B------:R-:W-:-:S03]  /*21740*/  ISETP.LT.OR P1, PT, R0, 0xf9, !P6 ;  /* 0x000000f90000780c */ /* 0x000fc60007721670 */
[----:B------:R1:W-:Y:S01]  /*21750*/  @!P5 STG.E.U8 desc[UR20][R28.64+0xf1], R11 ;  /* 0x0000f10b1c00d986 */ /* 0x0003e2000c101114 */
[C---:B------:R-:W-:Y:S02]  /*21760*/  ISETP.LT.OR P5, PT, R0.reuse, 0xf2, !P3 ;  /* 0x000000f20000780c */ /* 0x040fe40005fa1670 */
[C---:B------:R-:W-:Y:S01]  /*21770*/  ISETP.LT.OR P6, PT, R0.reuse, 0xfa, !P6 ;  /* 0x000000fa0000780c */ /* 0x040fe200077c1670 */
[----:B------:R5:W-:Y:S01]  /*21780*/  @!P2 STG.E.U8 desc[UR20][R26.64+0xf0], R9 ;  /* 0x0000f0091a00a986 */ /* 0x000be2000c101114 */
[C---:B------:R-:W-:Y:S02]  /*21790*/  ISETP.LT.OR P2, PT, R0.reuse, 0xf9, !P3 ;  /* 0x000000f90000780c */ /* 0x040fe40005f41670 */
[----:B------:R-:W-:Y:S01]  /*217a0*/  ISETP.LT.OR P3, PT, R0, 0xfa, !P3 ;  /* 0x000000fa0000780c */ /* 0x000fe20005f61670 */
[----:B--2---:R-:W-:Y:S01]  /*217b0*/  FMUL R0, R35, UR22 ;  /* 0x0000001623007c20 */ /* 0x004fe20008400000 */
[----:B---3--:R-:W-:-:S04]  /*217c0*/  FMUL R2, R34, UR22 ;  /* 0x0000001622027c20 */ /* 0x008fc80008400000 */
[----:B0-----:R-:W-:Y:S02]  /*217d0*/  F2FP.SATFINITE.E4M3.F32.PACK_AB_MERGE_C R7, RZ, R0, RZ ;  /* 0x00000000ff07723e */ /* 0x001fe400048070ff */
[----:B-1----:R-:W-:Y:S01]  /*217e0*/  F2FP.SATFINITE.E4M3.F32.PACK_AB_MERGE_C R11, RZ, R2, RZ ;  /* 0x00000002ff0b723e */ /* 0x002fe200048070ff */
[----:B----4-:R-:W-:Y:S02]  /*217f0*/  FMUL R3, R33, UR22 ;  /* 0x0000001621037c20 */ /* 0x010fe40008400000 */
[----:B------:R0:W-:Y:S03]  /*21800*/  @!P5 STG.E.U8 desc[UR20][R26.64+0xf1], R7 ;  /* 0x0000f1071a00d986 */ /* 0x0001e6000c101114 */
[----:B------:R-:W-:Y:S01]  /*21810*/  F2FP.SATFINITE.E4M3.F32.PACK_AB_MERGE_C R3, RZ, R3, RZ ;  /* 0x00000003ff03723e */ /* 0x000fe200048070ff */
[----:B-----5:R-:W-:Y:S01]  /*21820*/  FMUL R4, R31, UR22 ;  /* 0x000000161f047c20 */ /* 0x020fe20008400000 */
[----:B------:R-:W-:-:S04]  /*21830*/  FMUL R5, R30, UR22 ;  /* 0x000000161e057c20 */ /* 0x000fc80008400000 */
[----:B------:R-:W-:Y:S02]  /*21840*/  F2FP.SATFINITE.E4M3.F32.PACK_AB_MERGE_C R9, RZ, R4, RZ ;  /* 0x00000004ff09723e */ /* 0x000fe400048070ff */
[----:B------:R-:W-:Y:S01]  /*21850*/  F2FP.SATFINITE.E4M3.F32.PACK_AB_MERGE_C R5, RZ, R5, RZ ;  /* 0x00000005ff05723e */ /* 0x000fe200048070ff */
[----:B------:R0:W-:Y:S04]  /*21860*/  @!P1 STG.E.U8 desc[UR20][R28.64+0xf8], R11 ;  /* 0x0000f80b1c009986 */ /* 0x0001e8000c101114 */
[----:B------:R0:W-:Y:S04]  /*21870*/  @!P6 STG.E.U8 desc[UR20][R28.64+0xf9], R3 ;  /* 0x0000f9031c00e986 */ /* 0x0001e8000c101114 */
[----:B------:R0:W-:Y:S04]  /*21880*/  @!P2 STG.E.U8 desc[UR20][R26.64+0xf8], R9 ;  /* 0x0000f8091a00a986 */ /* 0x0001e8000c101114 */
[----:B------:R0:W-:Y:S02]  /*21890*/  @!P3 STG.E.U8 desc[UR20][R26.64+0xf9], R5 ;  /* 0x0000f9051a00b986 */ /* 0x0001e4000c101114 */
.L_x_552:
[----:B------:R-:W-:Y:S05]  /*218a0*/  BSYNC B0 ;  /* 0x0000000000007941 */ /* 0x000fea0003800000 */
.L_x_38:
[----:B0-2---:R-:W2:Y:S04]  /*218b0*/  LDL.LU R3, [R1+0x45c] ;  /* 0x00045c0001037983 */ /* 0x005ea80000300800 */
[----:B------:R-:W2:Y:S01]  /*218c0*/  LDL.LU R2, [R1+0x460] ;  /* 0x0004600001027983 */ /* 0x000ea20000300800 */
[----:B------:R-:W-:Y:S01]  /*218d0*/  ULDC UR6, c[0x0][0xc] ;  /* 0x0000030000067ab9 */ /* 0x000fe20000000800 */
[----:B------:R-:W-:Y:S01]  /*218e0*/  ULDC UR7, c[0x0][0x10] ;  /* 0x0000040000077ab9 */ /* 0x000fe20000000800 */
[----:B---34-:R-:W2:Y:S01]  /*218f0*/  LDC R5, c[0x0][0x14] ;  /* 0x00000500ff057b82 */ /* 0x018ea20000000800 */
[----:B------:R-:W-:Y:S01]  /*21900*/  UIMAD.WIDE.U32 UR6, UR6, UR7, URZ ;  /* 0x00000007060672a5 */ /* 0x000fe2000f8e003f */
[----:B-----5:R-:W-:Y:S01]  /*21910*/  PRMT R0, RZ, 0x7610, R0 ;  /* 0x00007610ff007816 */ /* 0x020fe20000000000 */
[----:B------:R-:W-:-:S04]  /*21920*/  UMOV UR10, 0xffffffff ;  /* 0xffffffff000a7882 */ /* 0x000fc80000000000 */
[----:B--2---:R-:W-:-:S04]  /*21930*/  IMAD.WIDE.U32 R2, R5, UR6, R2 ;  /* 0x0000000605027c25 */ /* 0x004fc8000f8e0002 */
[----:B------:R-:W-:Y:S01]  /*21940*/  IMAD R5, R5, UR7, RZ ;  /* 0x0000000705057c24 */ /* 0x000fe2000f8e02ff */
[----:B------:R-:W-:Y:S01]  /*21950*/  ULDC.64 UR6, c[0x0][0x650] ;  /* 0x0001940000067ab9 */ /* 0x000fe20000000a00 */
[----:B------:R-:W-:Y:S01]  /*21960*/  IMAD.MOV.U32 R11, RZ, RZ, R2 ;  /* 0x000000ffff0b7224 */ /* 0x000fe200078e0002 */
[----:B------:R-:W-:Y:S01]  /*21970*/  ISETP.GE.U32.AND P1, PT, R2, UR6, PT ;  /* 0x0000000602007c0c */ /* 0x000fe2000bf26070 */
[----:B------:R-:W-:Y:S02]  /*21980*/  IMAD.IADD R13, R3, 0x1, R5 ;  /* 0x00000001030d7824 */ /* 0x000fe400078e0205 */
[----:B------:R-:W-:-:S03]  /*21990*/  IMAD.MOV.U32 R2, RZ, RZ, -0x1 ;  /* 0xffffffffff027424 */ /* 0x000fc600078e00ff */
[----:B------:R0:W-:Y:S01]  /*219a0*/  STL [R1+0x45c], R13 ;  /* 0x00045c0d01007387 */ /* 0x0001e20000100800 */
[----:B------:R-:W-:-:S03]  /*219b0*/  ISETP.GE.U32.AND.EX P1, PT, R13, UR7, PT, P1 ;  /* 0x000000070d007c0c */ /* 0x000fc6000bf26110 */
[----:B------:R0:W-:Y:S04]  /*219c0*/  STL [R1+0x460], R11 ;  /* 0x0004600b01007387 */ /* 0x0001e80000100800 */
[----:B------:R0:W-:Y:S06]  /*219d0*/  STL [R1+0x464], R2 ;  /* 0x0004640201007387 */ /* 0x0001ec0000100800 */
[----:B------:R-:W-:Y:S05]  /*219e0*/  @P1 BRA `(.L_x_553) ;  /* 0x0000000400741947 */ /* 0x000fea0003800000 */
[----:B------:R-:W2:Y:S01]  /*219f0*/  S2R R8, SR_CTAID.X ;  /* 0x0000000000087919 */ /* 0x000ea20000002500 */
[----:B------:R-:W-:Y:S01]  /*21a00*/  ULDC.64 UR16, c[0x0][0x628] ;  /* 0x00018a0000107ab9 */ /* 0x000fe20000000a00 */
[----:B------:R-:W3:Y:S01]  /*21a10*/  LDC R9, c[0x0][0x144] ;  /* 0x00005100ff097b82 */ /* 0x000ee20000000800 */
[----:B------:R-:W-:Y:S01]  /*21a20*/  ULDC UR6, c[0x0][0x150] ;  /* 0x0000540000067ab9 */ /* 0x000fe20000000800 */
[----:B------:R-:W4:Y:S01]  /*21a30*/  S2R R12, SR_CTAID.Y ;  /* 0x00000000000c7919 */ /* 0x000f220000002600 */
[----:B------:R-:W-:Y:S01]  /*21a40*/  ISETP.NE.U32.AND P1, PT, RZ, UR16, PT ;  /* 0x00000010ff007c0c */ /* 0x000fe2000bf25070 */
[----:B------:R-:W-:Y:S01]  /*21a50*/  ULDC UR18, c[0x0][0x630] ;  /* 0x00018c0000127ab9 */ /* 0x000fe20000000800 */
[----:B------:R-:W-:Y:S02]  /*21a60*/  R2UR UR14, R11 ;  /* 0x000000000b0e72ca */ /* 0x000fe400000e0000 */
[----:B------:R-:W-:Y:S01]  /*21a70*/  ISETP.NE.AND.EX P1, PT, RZ, UR17, PT, P1 ;  /* 0x00000011ff007c0c */ /* 0x000fe2000bf25310 */
[----:B------:R-:W0:Y:S01]  /*21a80*/  LDC.64 R6, c[0x0][0x620] ;  /* 0x00018800ff067b82 */ /* 0x000e220000000a00 */
[----:B------:R-:W-:-:S02]  /*21a90*/  R2UR UR15, R13 ;  /* 0x000000000d0f72ca */ /* 0x000fc400000e0000 */
[----:B--2---:R-:W-:-:S05]  /*21aa0*/  I2FP.F32.U32 R0, R8 ;  /* 0x0000000800007245 */ /* 0x004fca0000201000 */
[----:B------:R-:W-:-:S06]  /*21ab0*/  FMUL R0, R0, UR6 ;  /* 0x0000000600007c20 */ /* 0x000fcc0008400000 */
[----:B------:R-:W2:Y:S01]  /*21ac0*/  F2I.U32.TRUNC.NTZ R0, R0 ;  /* 0x0000000000007305 */ /* 0x000ea2000020f000 */
[----:B----4-:R-:W-:Y:S05]  /*21ad0*/  @!P1 BRA `(.L_x_554) ;  /* 0x0000000000309947 */ /* 0x010fea0003800000 */
        /* <DEDUP_REMOVED lines=12> */
.L_x_554:
[----:B------:R-:W-:Y:S01]  /*21ba0*/  USHF.R.U64 UR10, UR14, UR18, UR15 ;  /* 0x000000120e0a7299 */ /* 0x000fe2000800120f */
[----:B------:R-:W4:Y:S01]  /*21bb0*/  LDC.64 R22, c[0x0][0x640] ;  /* 0x00019000ff167b82 */ /* 0x000f220000000a00 */
[----:B------:R-:W-:Y:S01]  /*21bc0*/  USHF.R.U32.HI UR6, URZ, UR18, UR15 ;  /* 0x000000123f067299 */ /* 0x000fe2000801160f */
[----:B--2---:R-:W-:Y:S02]  /*21bd0*/  IMAD.MOV R10, RZ, RZ, -R0 ;  /* 0x000000ffff0a7224 */ /* 0x004fe400078e0a00 */
[----:B0-----:R-:W-:Y:S01]  /*21be0*/  IMAD.MOV.U32 R2, RZ, RZ, R11 ;  /* 0x000000ffff027224 */ /* 0x001fe200078e000b */
[----:B------:R-:W-:Y:S01]  /*21bf0*/  IADD3 R5, P1, RZ, -UR10, RZ ;  /* 0x8000000aff057c10 */ /* 0x000fe2000ff3e0ff */
[----:B---3--:R-:W-:Y:S02]  /*21c00*/  IMAD R18, R9, R10, R8 ;  /* 0x0000000a09127224 */ /* 0x008fe400078e0208 */
[----:B------:R-:W0:Y:S02]  /*21c10*/  LDC R4, c[0x0][0x618] ;  /* 0x00018600ff047b82 */ /* 0x000e240000000800 */
[----:B------:R-:W-:Y:S01]  /*21c20*/  IMAD.X R3, RZ, RZ, ~UR6, P1 ;  /* 0x80000006ff037e24 */ /* 0x000fe200088e06ff */
[----:B------:R-:W-:-:S03]  /*21c30*/  ULDC UR6, c[0x0][0x154] ;  /* 0x0000550000067ab9 */ /* 0x000fc60000000800 */
[-C--:B------:R-:W-:Y:S02]  /*21c40*/  IMAD R0, R3, R6.reuse, RZ ;  /* 0x0000000603007224 */ /* 0x080fe400078e02ff */
[----:B------:R-:W2:Y:S01]  /*21c50*/  LDC R14, c[0x0][0x608] ;  /* 0x00018200ff0e7b82 */ /* 0x000ea20000000800 */
[----:B------:R-:W-:Y:S02]  /*21c60*/  IMAD.MOV.U32 R3, RZ, RZ, R13 ;  /* 0x000000ffff037224 */ /* 0x000fe400078e000d */
[----:B------:R-:W-:-:S05]  /*21c70*/  IMAD.WIDE.U32 R2, R5, R6, R2 ;  /* 0x0000000605027225 */ /* 0x000fca00078e0002 */
[----:B------:R-:W3:Y:S01]  /*21c80*/  LDC R20, c[0x0][0x658] ;  /* 0x00019600ff147b82 */ /* 0x000ee20000000800 */
[----:B------:R-:W-:Y:S01]  /*21c90*/  IMAD R5, R5, R7, R0 ;  /* 0x0000000705057224 */ /* 0x000fe200078e0200 */
[----:B------:R-:W-:Y:S01]  /*21ca0*/  I2FP.F32.U32 R0, R12 ;  /* 0x0000000c00007245 */ /* 0x000fe20000201000 */
[----:B------:R-:W-:Y:S01]  /*21cb0*/  IMAD.MOV.U32 R7, RZ, RZ, 0x1 ;  /* 0x00000001ff077424 */ /* 0x000fe200078e00ff */
[----:B----4-:R-:W-:Y:S01]  /*21cc0*/  ISETP.NE.U32.AND P1, PT, R22, RZ, PT ;  /* 0x000000ff1600720c */ /* 0x010fe20003f25070 */
[----:B------:R-:W-:Y:S02]  /*21cd0*/  IMAD.IADD R3, R3, 0x1, R5 ;  /* 0x0000000103037824 */ /* 0x000fe400078e0205 */
[----:B------:R-:W-:Y:S01]  /*21ce0*/  FMUL R0, R0, UR6 ;  /* 0x0000000600007c20 */ /* 0x000fe20008400000 */
[----:B------:R-:W4:Y:S01]  /*21cf0*/  LDC R15, c[0x0][0x148] ;  /* 0x00005200ff0f7b82 */ /* 0x000f220000000800 */
[----:B------:R-:W-:Y:S01]  /*21d00*/  ISETP.NE.AND.EX P1, PT, R23, RZ, PT, P1 ;  /* 0x000000ff1700720c */ /* 0x000fe20003f25310 */
[----:B------:R-:W-:Y:S01]  /*21d10*/  IMAD.MOV.U32 R5, RZ, RZ, -0x1 ;  /* 0xffffffffff057424 */ /* 0x000fe200078e00ff */
[-CC-:B0-----:R-:W-:Y:S01]  /*21d20*/  SHF.R.U64 R10, R2, R4.reuse, R3.reuse ;  /* 0x00000004020a7219 */ /* 0x181fe20000001203 */
[----:B------:R0:W0:Y:S01]  /*21d30*/  F2I.U32.TRUNC.NTZ R13, R0 ;  /* 0x00000000000d7305 */ /* 0x000022000020f000 */
[----:B------:R-:W-:-:S03]  /*21d40*/  SHF.R.U32.HI R3, RZ, R4, R3 ;  /* 0x00000004ff037219 */ /* 0x000fc60000011603 */
[----:B------:R-:W0:Y:S01]  /*21d50*/  LDC R16, c[0x0][0x600] ;  /* 0x00018000ff107b82 */ /* 0x000e220000000800 */
[-CC-:B--2---:R-:W-:Y:S02]  /*21d60*/  SHF.R.U64 R8, R10, R14.reuse, R3.reuse ;  /* 0x0000000e0a087219 */ /* 0x184fe40000001203 */
[----:B------:R-:W-:-:S05]  /*21d70*/  SHF.R.U32.HI R3, RZ, R14, R3 ;  /* 0x0000000eff037219 */ /* 0x000fca0000011603 */
[----:B------:R-:W2:Y:S01]  /*21d80*/  LDC R17, c[0x0][0x648] ;  /* 0x00019200ff117b82 */ /* 0x000ea20000000800 */
[-CC-:B---3--:R-:W-:Y:S02]  /*21d90*/  SHF.R.U64 R11, R8, R20.reuse, R3.reuse ;  /* 0x00000014080b7219 */ /* 0x188fe40000001203 */
[-C--:B------:R-:W-:Y:S02]  /*21da0*/  SHF.L.U32 R5, R5, R20.reuse, RZ ;  /* 0x0000001405057219 */ /* 0x080fe400000006ff */
[-C--:B------:R-:W-:Y:S01]  /*21db0*/  SHF.R.U32.HI R3, RZ, R20.reuse, R3 ;  /* 0x00000014ff037219 */ /* 0x080fe20000011603 */
[----:B------:R-:W-:Y:S01]  /*21dc0*/  IMAD.MOV.U32 R2, RZ, RZ, R11 ;  /* 0x000000ffff027224 */ /* 0x000fe200078e000b */
[----:B------:R-:W-:Y:S01]  /*21dd0*/  SHF.L.U32 R20, R7, R20, RZ ;  /* 0x0000001407147219 */ /* 0x000fe200000006ff */
[----:B------:R-:W3:Y:S01]  /*21de0*/  LDC R19, c[0x0][0x638] ;  /* 0x00018e00ff137b82 */ /* 0x000ee20000000800 */
[----:B------:R-:W-:-:S07]  /*21df0*/  LOP3.LUT R39, RZ, R5, RZ, 0x33, !PT ;  /* 0x00000005ff277212 */ /* 0x000fce00078e33ff */
[----:B------:R-:W0:Y:S01]  /*21e00*/  LDC R21, c[0x0][0x610] ;  /* 0x00018400ff157b82 */ /* 0x000e220000000800 */
[----:B------:R-:W-:Y:S05]  /*21e10*/  @!P1 BRA `(.L_x_555) ;  /* 0x0000000000289947 */ /* 0x000fea0003800000 */
[----:B0-----:R-:W0:Y:S02]  /*21e20*/  LDC R0, c[0x0][0x64c] ;  /* 0x00019300ff007b82 */ /* 0x001e240000000800 */
[----:B0-----:R-:W-:-:S05]  /*21e30*/  IADD3 R7, P1, R11, R0, RZ ;  /* 0x000000000b077210 */ /* 0x001fca0007f3e0ff */
        /* <DEDUP_REMOVED lines=8> */
.L_x_555:
[----:B0-2---:R-:W-:Y:S01]  /*21ec0*/  SHF.R.U64 R0, R2, R17, R3 ;  /* 0x0000001102007219 */ /* 0x005fe20000001203 */
[----:B------:R-:W-:Y:S01]  /*21ed0*/  VIADD R3, R16, 0xffffffff ;  /* 0xffffffff10037836 */ /* 0x000fe20000000000 */
[----:B------:R-:W-:Y:S01]  /*21ee0*/  LOP3.LUT R39, R8, R39, RZ, 0xc0, !PT ;  /* 0x0000002708277212 */ /* 0x000fe200078ec0ff */
[----:B------:R-:W-:Y:S02]  /*21ef0*/  IMAD.MOV R13, RZ, RZ, -R13 ;  /* 0x000000ffff0d7224 */ /* 0x000fe400078e0a0d */
[----:B------:R-:W-:Y:S01]  /*21f00*/  IMAD.MOV R2, RZ, RZ, -R0 ;  /* 0x000000ffff027224 */ /* 0x000fe200078e0a00 */
[----:B------:R-:W-:Y:S01]  /*21f10*/  LOP3.LUT R3, R10, R3, RZ, 0xc0, !PT ;  /* 0x000000030a037212 */ /* 0x000fe200078ec0ff */
[----:B------:R-:W-:Y:S02]  /*21f20*/  IMAD R39, R20, R0, R39 ;  /* 0x0000000014277224 */ /* 0x000fe400078e0227 */
[----:B----4-:R-:W-:Y:S02]  /*21f30*/  @P4 IMAD R18, R15, R13, R12 ;  /* 0x0000000d0f124224 */ /* 0x010fe400078e020c */
[----:B---3--:R-:W-:-:S02]  /*21f40*/  IMAD R0, R2, R19, R11 ;  /* 0x0000001302007224 */ /* 0x008fc400078e020b */
[----:B------:R-:W-:Y:S02]  /*21f50*/  IMAD R39, R39, R21, R18 ;  /* 0x0000001527277224 */ /* 0x000fe400078e0212 */
[----:B------:R-:W-:Y:S02]  /*21f60*/  IMAD R2, R0, R16, R3 ;  /* 0x0000001000027224 */ /* 0x000fe400078e0203 */
[----:B------:R-:W-:-:S03]  /*21f70*/  IMAD.MOV.U32 R4, RZ, RZ, 0x1 ;  /* 0x00000001ff047424 */ /* 0x000fc600078e00ff */
[----:B------:R-:W-:Y:S02]  /*21f80*/  SEL R3, R2, R39, !P4 ;  /* 0x0000002702037207 */ /* 0x000fe40006000000 */
[----:B------:R-:W-:Y:S02]  /*21f90*/  PRMT R0, R4, 0x7610, R0 ;  /* 0x0000761004007816 */ /* 0x000fe40000000000 */
[----:B------:R-:W-:Y:S01]  /*21fa0*/  SEL R39, R39, R2, !P4 ;  /* 0x0000000227277207 */ /* 0x000fe20006000000 */
[----:B------:R2:W-:Y:S06]  /*21fb0*/  STL [R1+0x464], R3 ;  /* 0x0004640301007387 */ /* 0x0005ec0000100800 */
.L_x_553:
[----:B------:R3:W-:Y:S01]  /*21fc0*/  STL [R1+0x468], R39 ;  /* 0x0004682701007387 */ /* 0x0007e20000100800 */
[----:B------:R-:W-:-:S13]  /*21fd0*/  LOP3.LUT P1, RZ, R0, 0xff, RZ, 0xc0, !PT ;  /* 0x000000ff00ff7812 */ /* 0x000fda000782c0ff */
[----:B---3--:R-:W-:Y:S05]  /*21fe0*/  @P1 BRA `(.L_x_556) ;  /* 0xfffffdf000fc1947 */ /* 0x008fea000383ffff */
[----:B------:R-:W-:Y:S05]  /*21ff0*/  EXIT ;  /* 0x000000000000794d */ /* 0x000fea0003800000 */
.L_x_8:
[----:B------:R-:W2:Y:S01]  /*22000*/  LDL R20, [R1+0x460] ;  /* 0x0004600001147983 */ /* 0x000ea20000100800 */
[----:B0-----:R-:W-:-:S03]  /*22010*/  ULDC.64 UR4, c[0x0][0x650] ;  /* 0x0001940000047ab9 */ /* 0x001fc60000000a00 */
[----:B------:R-:W3:Y:S01]  /*22020*/  LDL R163, [R1+0x45c] ;  /* 0x00045c0001a37983 */ /* 0x000ee20000100800 */
[----:B------:R-:W-:Y:S01]  /*22030*/  PRMT R0, RZ, 0x7610, R0 ;  /* 0x00007610ff007816 */ /* 0x000fe20000000000 */
[----:B------:R-:W-:Y:S02]  /*22040*/  IMAD.MOV.U32 R12, RZ, RZ, -0x1 ;  /* 0xffffffffff0c7424 */ /* 0x000fe400078e00ff */
[----:B------:R-:W-:Y:S02]  /*22050*/  IMAD.MOV.U32 R4, RZ, RZ, -0x1 ;  /* 0xffffffffff047424 */ /* 0x000fe400078e00ff */
[----:B------:R-:W-:Y:S01]  /*22060*/  IMAD.MOV.U32 R11, RZ, RZ, -0x1 ;  /* 0xffffffffff0b7424 */ /* 0x000fe200078e00ff */
[----:B--2---:R-:W-:-:S04]  /*22070*/  ISETP.GE.U32.AND P0, PT, R20, UR4, PT ;  /* 0x0000000414007c0c */ /* 0x004fc8000bf06070 */
[----:B---3--:R-:W-:-:S13]  /*22080*/  ISETP.GE.U32.AND.EX P0, PT, R163, UR5, PT, P0 ;  /* 0x00000005a3007c0c */ /* 0x008fda000bf06100 */
[----:B------:R-:W-:Y:S05]  /*22090*/  @P0 BRA `(.L_x_557) ;  /* 0x0000000400300947 */ /* 0x000fea0003800000 */
[----:B------:R-:W0:Y:S01]  /*220a0*/  LDC.64 R16, c[0x0][0x628] ;  /* 0x00018a00ff107b82 */ /* 0x000e220000000a00 */
[----:B-1----:R-:W-:Y:S02]  /*220b0*/  IMAD.MOV.U32 R8, RZ, RZ, R20 ;  /* 0x000000ffff087224 */ /* 0x002fe400078e0014 */
[----:B------:R-:W-:-:S05]  /*220c0*/  IMAD.MOV.U32 R9, RZ, RZ, R163 ;  /* 0x000000ffff097224 */ /* 0x000fca00078e00a3 */
[----:B------:R-:W1:Y:S08]  /*220d0*/  LDC R12, c[0x0][0x630] ;  /* 0x00018c00ff0c7b82 */ /* 0x000e700000000800 */
[----:B------:R-:W2:Y:S01]  /*220e0*/  LDC.64 R18, c[0x0][0x620] ;  /* 0x00018800ff127b82 */ /* 0x000ea20000000a00 */
[----:B0-----:R-:W-:-:S04]  /*220f0*/  ISETP.NE.U32.AND P0, PT, R16, RZ, PT ;  /* 0x000000ff1000720c */ /* 0x001fc80003f05070 */
[----:B------:R-:W-:-:S13]  /*22100*/  ISETP.NE.AND.EX P0, PT, R17, RZ, PT, P0 ;  /* 0x000000ff1100720c */ /* 0x000fda0003f05300 */
[----:B-12---:R-:W-:Y:S05]  /*22110*/  @!P0 BRA `(.L_x_558) ;  /* 0x0000000000288947 */ /* 0x006fea0003800000 */
[----:B------:R-:W0:Y:S02]  /*22120*/  LDC R0, c[0x0][0x634] ;  /* 0x00018d00ff007b82 */ /* 0x000e240000000800 */
        /* <DEDUP_REMOVED lines=9> */
.L_x_558:
[----:B------:R-:W0:Y:S01]  /*221c0*/  LDC.64 R22, c[0x0][0x640] ;  /* 0x00019000ff167b82 */ /* 0x000e220000000a00 */
[-CC-:B------:R-:W-:Y:S01]  /*221d0*/  SHF.R.U64 R15, R8, R12.reuse, R9.reuse ;  /* 0x0000000c080f7219 */ /* 0x180fe20000001209 */
[----:B------:R-:W-:Y:S01]  /*221e0*/  IMAD.MOV.U32 R4, RZ, RZ, R20 ;  /* 0x000000ffff047224 */ /* 0x000fe200078e0014 */
[----:B------:R-:W-:Y:S01]  /*221f0*/  SHF.R.U32.HI R0, RZ, R12, R9 ;  /* 0x0000000cff007219 */ /* 0x000fe20000011609 */
[----:B------:R-:W-:Y:S01]  /*22200*/  IMAD.MOV.U32 R24, RZ, RZ, 0x1 ;  /* 0x00000001ff187424 */ /* 0x000fe200078e00ff */
[----:B------:R-:W-:-:S03]  /*22210*/  IADD3 R7, P0, RZ, -R15, RZ ;  /* 0x8000000fff077210 */ /* 0x000fc60007f1e0ff */
[----:B------:R-:W1:Y:S02]  /*22220*/  LDC R6, c[0x0][0x618] ;  /* 0x00018600ff067b82 */ /* 0x000e640000000800 */
[----:B------:R-:W-:-:S04]  /*22230*/  IMAD.X R5, RZ, RZ, ~R0, P0 ;  /* 0x000000ffff057224 */ /* 0x000fc800000e0e00 */
[-C--:B------:R-:W-:Y:S02]  /*22240*/  IMAD R0, R5, R18.reuse, RZ ;  /* 0x0000001205007224 */ /* 0x080fe400078e02ff */
[----:B------:R-:W2:Y:S01]  /*22250*/  LDC R8, c[0x0][0x608] ;  /* 0x00018200ff087b82 */ /* 0x000ea20000000800 */
[----:B------:R-:W-:Y:S02]  /*22260*/  IMAD.MOV.U32 R5, RZ, RZ, R163 ;  /* 0x000000ffff057224 */ /* 0x000fe400078e00a3 */
[----:B------:R-:W-:-:S05]  /*22270*/  IMAD.WIDE.U32 R4, R7, R18, R4 ;  /* 0x0000001207047225 */ /* 0x000fca00078e0004 */
[----:B------:R-:W3:Y:S01]  /*22280*/  LDC R21, c[0x0][0x658] ;  /* 0x00019600ff157b82 */ /* 0x000ee20000000800 */
[----:B------:R-:W-:Y:S01]  /*22290*/  IMAD R7, R7, R19, R0 ;  /* 0x0000001307077224 */ /* 0x000fe200078e0200 */
[----:B0-----:R-:W-:-:S03]  /*222a0*/  ISETP.NE.U32.AND P0, PT, R22, RZ, PT ;  /* 0x000000ff1600720c */ /* 0x001fc60003f05070 */
[----:B------:R-:W-:Y:S01]  /*222b0*/  IMAD.IADD R5, R5, 0x1, R7 ;  /* 0x0000000105057824 */ /* 0x000fe200078e0207 */
[----:B------:R-:W-:Y:S02]  /*222c0*/  ISETP.NE.AND.EX P0, PT, R23, RZ, PT, P0 ;  /* 0x000000ff1700720c */ /* 0x000fe40003f05300 */
[----:B------:R-:W0:Y:S02]  /*222d0*/  LDC R16, c[0x0][0x600] ;  /* 0x00018000ff107b82 */ /* 0x000e240000000800 */
[-CC-:B-1----:R-:W-:Y:S01]  /*222e0*/  SHF.R.U64 R12, R4, R6.reuse, R5.reuse ;  /* 0x00000006040c7219 */ /* 0x182fe20000001205 */
[----:B------:R-:W-:Y:S01]  /*222f0*/  IMAD.MOV.U32 R4, RZ, RZ, -0x1 ;  /* 0xffffffffff047424 */ /* 0x000fe200078e00ff */
[----:B------:R-:W-:-:S04]  /*22300*/  SHF.R.U32.HI R5, RZ, R6, R5 ;  /* 0x00000006ff057219 */ /* 0x000fc80000011605 */
[----:B------:R-:W1:Y:S01]  /*22310*/  LDC R18, c[0x0][0x648] ;  /* 0x00019200ff127b82 */ /* 0x000e620000000800 */
[-CC-:B--2---:R-:W-:Y:S02]  /*22320*/  SHF.R.U64 R17, R12, R8.reuse, R5.reuse ;  /* 0x000000080c117219 */ /* 0x184fe40000001205 */
[----:B------:R-:W-:-:S05]  /*22330*/  SHF.R.U32.HI R0, RZ, R8, R5 ;  /* 0x00000008ff007219 */ /* 0x000fca0000011605 */
[----:B------:R-:W2:Y:S01]  /*22340*/  LDC R20, c[0x0][0x638] ;  /* 0x00018e00ff147b82 */ /* 0x000ea20000000800 */
[-C--:B---3--:R-:W-:Y:S02]  /*22350*/  SHF.L.U32 R4, R4, R21.reuse, RZ ;  /* 0x0000001504047219 */ /* 0x088fe400000006ff */
[-CC-:B------:R-:W-:Y:S02]  /*22360*/  SHF.R.U64 R19, R17, R21.reuse, R0.reuse ;  /* 0x0000001511137219 */ /* 0x180fe40000001200 */
[----:B------:R-:W-:Y:S02]  /*22370*/  LOP3.LUT R26, RZ, R4, RZ, 0x33, !PT ;  /* 0x00000004ff1a7212 */ /* 0x000fe400078e33ff */
[----:B------:R-:W-:Y:S01]  /*22380*/  SHF.R.U32.HI R5, RZ, R21, R0 ;  /* 0x00000015ff057219 */ /* 0x000fe20000011600 */
[----:B------:R-:W3:Y:S01]  /*22390*/  LDC R25, c[0x0][0x610] ;  /* 0x00018400ff197b82 */ /* 0x000ee20000000800 */
[----:B------:R-:W-:Y:S01]  /*223a0*/  IMAD.MOV.U32 R4, RZ, RZ, R19 ;  /* 0x000000ffff047224 */ /* 0x000fe200078e0013 */
[----:B------:R-:W-:Y:S06]  /*223b0*/  @!P0 BRA `(.L_x_559) ;  /* 0x0000000000288947 */ /* 0x000fec0003800000 */
        /* <DEDUP_REMOVED lines=10> */
.L_x_559:
[----:B-1----:R-:W-:Y:S01]  /*22460*/  SHF.R.U64 R3, R4, R18, R5 ;  /* 0x0000001204037219 */ /* 0x002fe20000001205 */
[----:B0-----:R-:W-:Y:S01]  /*22470*/  VIADD R5, R16, 0xffffffff ;  /* 0xffffffff10057836 */ /* 0x001fe20000000000 */
[----:B------:R-:W-:Y:S01]  /*22480*/  SHF.L.U32 R24, R24, R21, RZ ;  /* 0x0000001518187219 */ /* 0x000fe200000006ff */
[----:B------:R-:W-:Y:S01]  /*22490*/  @P4 IMAD R10, R13, R14, R2 ;  /* 0x0000000e0d0a4224 */ /* 0x000fe200078e0202 */
[----:B------:R-:W-:Y:S01]  /*224a0*/  LOP3.LUT R0, R17, R26, RZ, 0xc0, !PT ;  /* 0x0000001a11007212 */ /* 0x000fe200078ec0ff */
[----:B------:R-:W-:Y:S01]  /*224b0*/  IMAD.MOV R4, RZ, RZ, -R3 ;  /* 0x000000ffff047224 */ /* 0x000fe200078e0a03 */
[----:B------:R-:W-:Y:S01]  /*224c0*/  LOP3.LUT R5, R12, R5, RZ, 0xc0, !PT ;  /* 0x000000050c057212 */ /* 0x000fe200078ec0ff */
[----:B------:R-:W-:Y:S02]  /*224d0*/  IMAD.MOV.U32 R2, RZ, RZ, 0x1 ;  /* 0x00000001ff027424 */ /* 0x000fe400078e00ff */
[----:B------:R-:W-:Y:S02]  /*224e0*/  IMAD R3, R24, R3, R0 ;  /* 0x0000000318037224 */ /* 0x000fe400078e0200 */
[----:B--2---:R-:W-:-:S02]  /*224f0*/  IMAD R0, R4, R20, R19 ;  /* 0x0000001404007224 */ /* 0x004fc400078e0213 */
[----:B---3--:R-:W-:Y:S02]  /*22500*/  IMAD R12, R3, R25, R10 ;  /* 0x00000019030c7224 */ /* 0x008fe400078e020a */
[----:B------:R-:W-:Y:S01]  /*22510*/  IMAD R3, R0, R16, R5 ;  /* 0x0000001000037224 */ /* 0x000fe200078e0205 */
[----:B------:R-:W-:Y:S01]  /*22520*/  PRMT R0, R2, 0x7610, R0 ;  /* 0x0000761002007816 */ /* 0x000fe20000000000 */
[----:B------:R-:W-:-:S03]  /*22530*/  IMAD.MOV.U32 R11, RZ, RZ, R15 ;  /* 0x000000ffff0b7224 */ /* 0x000fc600078e000f */
[----:B------:R-:W-:Y:S02]  /*22540*/  SEL R4, R3, R12, !P4 ;  /* 0x0000000c03047207 */ /* 0x000fe40006000000 */
[----:B------:R-:W-:-:S07]  /*22550*/  SEL R12, R12, R3, !P4 ;  /* 0x000000030c0c7207 */ /* 0x000fce0006000000 */
.L_x_557:
[----:B------:R-:W-:-:S08]  /*22560*/  NOP ;  /* 0x0000000000007918 */ /* 0x000fd00000000000 */
[----:B-1----:R-:W0:-:S00]  /*22570*/  USETMAXREG.DEALLOC.CTAPOOL 0x18 ;  /* 0x00000018000079c8 */ /* 0x002e0000080e0500 */
[----:B------:R-:W-:-:S13]  /*22580*/  ISETP.NE.AND P0, PT, RZ, UR8, PT ;  /* 0x00000008ff007c0c */ /* 0x000fda000bf05270 */
[----:B------:R-:W-:Y:S05]  /*22590*/  @P0 EXIT ;  /* 0x000000000000094d */ /* 0x000fea0003800000 */
[----:B0-----:R-:W-:Y:S01]  /*225a0*/  LOP3.LUT P0, RZ, R0, 0xff, RZ, 0xc0, !PT ;  /* 0x000000ff00ff7812 */ /* 0x001fe2000780c0ff */
[----:B------:R-:W-:Y:S02]  /*225b0*/  IMAD.MOV.U32 R0, RZ, RZ, 0x1 ;  /* 0x00000001ff007424 */ /* 0x000fe400078e00ff */
[----:B------:R-:W-:-:S10]  /*225c0*/  IMAD.MOV.U32 R8, RZ, RZ, RZ ;  /* 0x000000ffff087224 */ /* 0x000fd400078e00ff */
[----:B------:R-:W-:Y:S05]  /*225d0*/  @!P0 BRA `(.L_x_560) ;  /* 0x0000000c00548947 */ /* 0x000fea0003800000 */
[----:B------:R-:W0:Y:S01]  /*225e0*/  LDC R0, c[0x0][0x28c] ;  /* 0x0000a300ff007b82 */ /* 0x000e220000000800 */
[----:B------:R-:W-:Y:S01]  /*225f0*/  ULDC UR5, c[0x0][0x658] ;  /* 0x0001960000057ab9 */ /* 0x000fe20000000800 */
[----:B------:R-:W-:Y:S01]  /*22600*/  UMOV UR7, 0xffffffff ;  /* 0xffffffff00077882 */ /* 0x000fe20000000000 */
[----:B------:R-:W-:Y:S01]  /*22610*/  ULDC UR6, c[0x0][0xc] ;  /* 0x0000030000067ab9 */ /* 0x000fe20000000800 */
[----:B------:R-:W-:Y:S01]  /*22620*/  USHF.L.U32 UR9, UR7, UR5, URZ ;  /* 0x0000000507097299 */ /* 0x000fe2000800063f */
[----:B------:R-:W-:Y:S01]  /*22630*/  BSSY B0, `(.L_x_560) ;  /* 0x00000cf000007945 */ /* 0x000fe20003800000 */
[----:B------:R-:W-:Y:S01]  /*22640*/  UMOV UR8, 0x1 ;  /* 0x0000000100087882 */ /* 0x000fe20000000000 */
[----:B------:R-:W-:Y:S01]  /*22650*/  ULDC UR7, c[0x0][0x10] ;  /* 0x0000040000077ab9 */ /* 0x000fe20000000800 */
[----:B------:R-:W1:Y:S01]  /*22660*/  S2UR UR10, SR_CgaCtaId ;  /* 0x00000000000a79c3 */ /* 0x000e620000008800 */
[----:B------:R-:W-:Y:S01]  /*22670*/  UIMAD.WIDE.U32 UR6, UR6, UR7, URZ ;  /* 0x00000007060672a5 */ /* 0x000fe2000f8e003f */
[----:B------:R-:W-:Y:S01]  /*22680*/  IMAD.MOV.U32 R10, RZ, RZ, 0x1 ;  /* 0x00000001ff0a7424 */ /* 0x000fe200078e00ff */
[----:B------:R-:W-:Y:S01]  /*22690*/  USHF.L.U32 UR5, UR8, UR5, URZ ;  /* 0x0000000508057299 */ /* 0x000fe2000800063f */
[----:B------:R-:W-:Y:S01]  /*226a0*/  IMAD.MOV.U32 R8, RZ, RZ, RZ ;  /* 0x000000ffff087224 */ /* 0x000fe200078e00ff */
[----:B------:R-:W-:Y:S01]  /*226b0*/  ULDC UR4, c[0x0][0x600] ;  /* 0x0001800000047ab9 */ /* 0x000fe20000000800 */
[----:B------:R-:W-:Y:S01]  /*226c0*/  ULDC UR8, c[0x0][0x14] ;  /* 0x0000050000087ab9 */ /* 0x000fe20000000800 */
[----:B------:R-:W-:-:S02]  /*226d0*/  ULOP3.LUT UR21, UR13, 0x2, URZ, 0xfc, !UPT ;  /* 0x000000020d157892 */ /* 0x000fc4000f8efc3f */
[----:B------:R-:W-:Y:S02]  /*226e0*/  UIMAD.WIDE.U32 UR22, UR6, UR8, URZ ;  /* 0x00000008061672a5 */ /* 0x000fe4000f8e003f */
[----:B------:R-:W-:Y:S02]  /*226f0*/  UIMAD UR16, UR7, UR8, URZ ;  /* 0x00000008071072a4 */ /* 0x000fe4000f8e023f */
[----:B------:R-:W-:Y:S02]  /*22700*/  UIADD3 UR4, UR4, -0x1, URZ ;  /* 0xffffffff04047890 */ /* 0x000fe4000fffe03f */
[----:B------:R-:W-:Y:S01]  /*22710*/  ULOP3.LUT UR18, URZ, UR9, URZ, 0x33, !UPT ;  /* 0x000000093f127292 */ /* 0x000fe2000f8e333f */
[----:B0-----:R-:W-:Y:S01]  /*22720*/  VIADD R0, R0, 0x1f ;  /* 0x0000001f00007836 */ /* 0x001fe20000000000 */
[----:B------:R-:W-:Y:S01]  /*22730*/  UIADD3 UR16, UR23, UR16, URZ ;  /* 0x0000001017107290 */ /* 0x000fe2000fffe03f */
[----:B------:R-:W-:-:S03]  /*22740*/  ULDC.64 UR24, c[0x0][0x198] ;  /* 0x0000660000187ab9 */ /* 0x000fc60000000a00 */
[----:B------:R-:W-:Y:S01]  /*22750*/  SHF.R.S32.HI R3, RZ, 0x1f, R0 ;  /* 0x0000001fff037819 */ /* 0x000fe20000011400 */
[----:B-1----:R-:W-:-:S03]  /*22760*/  IMAD.U32 R7, RZ, RZ, UR10 ;  /* 0x0000000aff077e24 */ /* 0x002fc6000f8e00ff */
[----:B------:R-:W-:Y:S01]  /*22770*/  LEA.HI R3, R3, R0, RZ, 0x5 ;  /* 0x0000000003037211 */ /* 0x000fe200078f28ff */
[----:B------:R-:W-:-:S03]  /*22780*/  IMAD.MOV.U32 R0, RZ, RZ, 0x1 ;  /* 0x00000001ff007424 */ /* 0x000fc600078e00ff */
[----:B------:R-:W-:-:S05]  /*22790*/  SHF.R.S32.HI R6, RZ, 0x5, R3 ;  /* 0x00000005ff067819 */ /* 0x000fca0000011403 */
[----:B------:R-:W-:-:S07]  /*227a0*/  VIADD R16, R6, 0x1 ;  /* 0x0000000106107836 */ /* 0x000fce0000000000 */
.L_x_571:
[----:B------:R-:W-:-:S03]  /*227b0*/  UMOV UR6, 0xffffffff ;  /* 0xffffffff00067882 */ /* 0x000fc60000000000 */
[----:B------:R-:W-:Y:S05]  /*227c0*/  BRA.DIV UR6, `(.L_x_561) ;  /* 0x00000016063c7947 */ /* 0x000fea000b800000 */
[----:B------:R-:W-:-:S13]  /*227d0*/  ELECT P0, URZ, PT ;  /* 0x00000000003f782f */ /* 0x000fda0003800000 */
.L_x_592:
[----:B------:R-:W0:Y:S01]  /*227e0*/  LDC R2, c[0x0][0x28c] ;  /* 0x0000a300ff027b82 */ /* 0x000e220000000800 */
[----:B------:R-:W-:Y:S01]  /*227f0*/  BSSY B1, `(.L_x_562) ;  /* 0x000003b000017945 */ /* 0x000fe20003800000 */
[----:B0-----:R-:W-:-:S13]  /*22800*/  ISETP.LT.OR P0, PT, R2, 0x1, !P0 ;  /* 0x000000010200780c */ /* 0x001fda0004701670 */
[----:B------:R-:W-:Y:S05]  /*22810*/  @P0 BRA `(.L_x_563) ;  /* 0x0000000000e00947 */ /* 0x000fea0003800000 */
[----:B------:R-:W-:Y:S02]  /*22820*/  IMAD R2, R12, 0x2, R7 ;  /* 0x000000020c027824 */ /* 0x000fe400078e0207 */
[----:B------:R-:W-:Y:S02]  /*22830*/  IMAD.SHL.U32 R4, R4, 0x100, RZ ;  /* 0x0000010004047824 */ /* 0x000fe400078e00ff */
[----:B------:R-:W-:Y:S02]  /*22840*/  IMAD.SHL.U32 R2, R2, 0x80, RZ ;  /* 0x0000008002027824 */ /* 0x000fe400078e00ff */
[----:B------:R-:W-:Y:S02]  /*22850*/  IMAD.MOV.U32 R14, RZ, RZ, RZ ;  /* 0x000000ffff0e7224 */ /* 0x000fe400078e00ff */
[----:B------:R-:W-:Y:S02]  /*22860*/  IMAD.MOV.U32 R3, RZ, RZ, R16 ;  /* 0x000000ffff037224 */ /* 0x000fe400078e0010 */
[----:B------:R-:W-:-:S02]  /*22870*/  IMAD.MOV.U32 R5, RZ, RZ, R0 ;  /* 0x000000ffff057224 */ /* 0x000fc400078e0000 */
[----:B------:R-:W-:-:S07]  /*22880*/  IMAD.MOV.U32 R9, RZ, RZ, R8 ;  /* 0x000000ffff097224 */ /* 0x000fce00078e0008 */
.L_x_566:
[----:B------:R-:W0:Y:S01]  /*22890*/  S2UR UR6, SR_CgaCtaId ;  /* 0x00000000000679c3 */ /* 0x000e220000008800 */
[----:B------:R-:W-:Y:S02]  /*228a0*/  MOV R12, 0x400 ;  /* 0x00000400000c7802 */ /* 0x000fe40000000f00 */
[----:B------:R-:W-:Y:S01]  /*228b0*/  SHF.L.U32 R13, R5, 0x1f, RZ ;  /* 0x0000001f050d7819 */ /* 0x000fe200000006ff */
[----:B0-----:R-:W-:-:S05]  /*228c0*/  IMAD.U32 R7, RZ, RZ, UR6 ;  /* 0x00000006ff077e24 */ /* 0x001fca000f8e00ff */
[----:B------:R-:W-:-:S05]  /*228d0*/  LEA R12, R7, R12, 0x18 ;  /* 0x0000000c070c7211 */ /* 0x000fca00078ec0ff */
[----:B------:R-:W-:-:S04]  /*228e0*/  IMAD R18, R9, 0x8, R12 ;  /* 0x0000000809127824 */ /* 0x000fc800078e020c */
[----:B------:R-:W0:Y:S02]  /*228f0*/  SYNCS.PHASECHK.TRANS64.TRYWAIT P0, [R18+URZ+0x70], R13 ;  /* 0x0000700d120075a7 */ /* 0x000e24000800017f */
[----:B0-----:R-:W-:Y:S05]  /*22900*/  @!P0 BRA `(.L_x_564) ;  /* 0x00000014000c8947 */ /* 0x001fea0003800000 */
.L_x_593:
[----:B------:R-:W1:Y:S01]  /*22910*/  S2R R15, SR_TID.X ;  /* 0x00000000000f7919 */ /* 0x000e620000002100 */
[----:B------:R-:W-:-:S04]  /*22920*/  UPRMT UR6, UR21, 0x9910, URZ ;  /* 0x0000991015067896 */ /* 0x000fc8000800003f */
[----:B------:R-:W-:Y:S01]  /*22930*/  UISETP.NE.AND UP0, UPT, UR6, 0x2, UPT ;  /* 0x000000020600788c */ /* 0x000fe2000bf05270 */
[----:B-1----:R-:W-:-:S13]  /*22940*/  LOP3.LUT P0, RZ, R15, 0x7f, RZ, 0xc0, !PT ;  /* 0x0000007f0fff7812 */ /* 0x002fda000780c0ff */
[----:B0-----:R-:W0:Y:S02]  /*22950*/  @!P0 LDC R13, c[0x0][0x500] ;  /* 0x00014000ff0d8b82 */ /* 0x001e240000000800 */
[----:B0-----:R0:W-:Y:S01]  /*22960*/  @!P0 SYNCS.ARRIVE.TRANS64 RZ, [R18+URZ], R13 ;  /* 0x0000000d12ff89a7 */ /* 0x0011e2000800003f */
[----:B------:R-:W-:-:S13]  /*22970*/  PLOP3.LUT P0, PT, PT, PT, UP0, 0x80, 0x0 ;  /* 0x000000000000781c */ /* 0x000fda0003f0f008 */
[----:B0-----:R-:W-:Y:S05]  /*22980*/  @P0 BRA `(.L_x_565) ;  /* 0x0000000000040947 */ /* 0x001fea0003800000 */
[----:B------:R-:W-:Y:S01]  /*22990*/  BPT.TRAP 0x1 ;  /* 0x000000040000795c */ /* 0x000fe20000300000 */
.L_x_565:
[----:B------:R-:W-:Y:S01]  /*229a0*/  IMAD.SHL.U32 R13, R9, 0x2000, RZ ;  /* 0x00002000090d7824 */ /* 0x000fe200078e00ff */
[----:B------:R-:W-:Y:S01]  /*229b0*/  R2UR UR8, R12 ;  /* 0x000000000c0872ca */ /* 0x000fe200000e0000 */
[----:B------:R-:W-:Y:S01]  /*229c0*/  VIADD R3, R3, 0xffffffff ;  /* 0xffffffff03037836 */ /* 0x000fe20000000000 */
[----:B------:R-:W-:Y:S01]  /*229d0*/  R2UR UR9, R18 ;  /* 0x00000000120972ca */ /* 0x000fe200000e0000 */
[--C-:B------:R-:W-:Y:S01]  /*229e0*/  IMAD R15, R7, 0x1000, R13.reuse ;  /* 0x00001000070f7824 */ /* 0x100fe200078e020d */
[----:B------:R-:W-:Y:S01]  /*229f0*/  IADD3 R12, R12, 0x1c200, R13 ;  /* 0x0001c2000c0c7810 */ /* 0x000fe20007ffe00d */
[----:B------:R-:W-:Y:S01]  /*22a00*/  UIADD3 UR6, UP0, UR24, 0xf0, URZ ;  /* 0x000000f018067890 */ /* 0x000fe2000ff1e03f */
[----:B------:R-:W-:Y:S01]  /*22a10*/  R2UR UR11, R2 ;  /* 0x00000000020b72ca */ /* 0x000fe200000e0000 */
[----:B------:R-:W-:Y:S01]  /*22a20*/  UIADD3 UR26, UP1, UR24, 0x1f0, URZ ;  /* 0x000001f0181a7890 */ /* 0x000fe2000ff3e03f */
[----:B------:R-:W-:Y:S01]  /*22a30*/  R2UR UR7, R15 ;  /* 0x000000000f0772ca */ /* 0x000fe200000e0000 */
[----:B------:R-:W-:Y:S01]  /*22a40*/  VIADD R9, R9, 0x1 ;  /* 0x0000000109097836 */ /* 0x000fe20000000000 */
[----:B------:R-:W-:Y:S01]  /*22a50*/  R2UR UR10, R14 ;  /* 0x000000000e0a72ca */ /* 0x000fe200000e0000 */
[----:B------:R-:W-:Y:S01]  /*22a60*/  UIADD3.X UR27, URZ, UR25, URZ, UP1, !UPT ;  /* 0x000000193f1b7290 */ /* 0x000fe20008ffe43f */
[----:B------:R-:W-:Y:S01]  /*22a70*/  R2UR UR12, R11 ;  /* 0x000000000b0c72ca */ /* 0x000fe200000e0000 */
[----:B------:R-:W-:Y:S01]  /*22a80*/  UMOV UR20, 0x30000 ;  /* 0x0003000000147882 */ /* 0x000fe20000000000 */
[----:B------:R-:W-:Y:S01]  /*22a90*/  R2UR UR17, R12 ;  /* 0x000000000c1172ca */ /* 0x000fe200000e0000 */
[----:B------:R-:W-:Y:S01]  /*22aa0*/  UMOV UR14, 0x0 ;  /* 0x00000000000e7882 */ /* 0x000fe20000000000 */
[----:B------:R-:W-:Y:S01]  /*22ab0*/  R2UR UR19, R4 ;  /* 0x00000000041372ca */ /* 0x000fe200000e0000 */
[----:B------:R-:W-:Y:S01]  /*22ac0*/  UMOV UR15, 0x10000000 ;  /* 0x10000000000f7882 */ /* 0x000fe20000000000 */
[----:B------:R-:W-:Y:S01]  /*22ad0*/  ISETP.GT.AND P1, PT, R3, 0x1, PT ;  /* 0x000000010300780c */ /* 0x000fe20003f24270 */
[----:B------:R-:W-:Y:S01]  /*22ae0*/  VIADD R14, R14, 0x20 ;  /* 0x000000200e0e7836 */ /* 0x000fe20000000000 */
[----:B------:R-:W-:Y:S01]  /*22af0*/  ISETP.NE.AND P0, PT, R9, 0xe, PT ;  /* 0x0000000e0900780c */ /* 0x000fe20003f05270 */
[----:B------:R-:W-:-:S02]  /*22b00*/  UIADD3 UR8, UR8, 0x200, UR7 ;  /* 0x0000020008087890 */ /* 0x000fc4000fffe007 */
[----:B------:R-:W-:Y:S01]  /*22b10*/  UIADD3.X UR7, URZ, UR25, URZ, UP0, !UPT ;  /* 0x000000193f077290 */ /* 0x000fe200087fe43f */
[----:B------:R-:W-:Y:S02]  /*22b20*/  SEL R12, RZ, 0x1, P0 ;  /* 0x00000001ff0c7807 */ /* 0x000fe40000000000 */
[----:B------:R-:W-:Y:S02]  /*22b30*/  SEL R9, R9, RZ, P0 ;  /* 0x000000ff09097207 */ /* 0x000fe40000000000 */
[----:B------:R-:W-:-:S04]  /*22b40*/  LOP3.LUT R5, R5, R12, RZ, 0x3c, !PT ;  /* 0x0000000c05057212 */ /* 0x000fc800078e3cff */
[----:B------:R0:W-:Y:S02]  /*22b50*/  UTMALDG.3D.MULTICAST [UR8], [UR6], UR20, desc[UR14] ;  /* 0x00000e08060073b4 */ /* 0x0001e40008011814 */
[----:B0-----:R-:W-:Y:S01]  /*22b60*/  UMOV UR8, UR17 ;  /* 0x0000001100087c82 */ /* 0x001fe20008000000 */
[----:B------:R-:W-:Y:S02]  /*22b70*/  UMOV UR11, UR19 ;  /* 0x00000013000b7c82 */ /* 0x000fe40008000000 */
[----:B------:R0:W-:Y:S02]  /*22b80*/  UTMALDG.3D [UR8], [UR26], desc[UR14] ;  /* 0x00000e081a0075b4 */ /* 0x0001e40008011000 */
[----:B0-----:R-:W-:Y:S05]  /*22b90*/  @P1 BRA `(.L_x_566) ;  /* 0xfffffffc003c1947 */ /* 0x001fea000383ffff */
.L_x_563:
[----:B------:R-:W-:Y:S05]  /*22ba0*/  BSYNC B1 ;  /* 0x0000000000017941 */ /* 0x000fea0003800000 */
.L_x_562:
[----:B------:R-:W2:Y:S01]  /*22bb0*/  LDL.LU R17, [R1+0x45c] ;  /* 0x00045c0001117983 */ /* 0x000ea20000300800 */
[----:B------:R-:W-:Y:S01]  /*22bc0*/  LOP3.LUT P0, RZ, R10, 0xff, RZ, 0xc0, !PT ;  /* 0x000000ff0aff7812 */ /* 0x000fe2000780c0ff */
[C---:B------:R-:W-:Y:S01]  /*22bd0*/  IMAD.IADD R8, R6.reuse, 0x1, R8 ;  /* 0x0000000106087824 */ /* 0x040fe200078e0208 */
[----:B------:R-:W-:Y:S01]  /*22be0*/  ULDC.64 UR6, c[0x0][0x650] ;  /* 0x0001940000067ab9 */ /* 0x000fe20000000a00 */
[----:B------:R-:W3:Y:S01]  /*22bf0*/  LDL.LU R15, [R1+0x460] ;  /* 0x00046000010f7983 */ /* 0x000ee20000300800 */
[----:B------:R-:W-:Y:S01]  /*22c00*/  ISETP.GE.U32.AND P1, PT, R6, 0xe, PT ;  /* 0x0000000e0600780c */ /* 0x000fe20003f26070 */
[----:B------:R-:W-:Y:S01]  /*22c10*/  BSSY B1, `(.L_x_567) ;  /* 0x000006e000017945 */ /* 0x000fe20003800000 */
[----:B------:R-:W-:Y:S01]  /*22c20*/  IMAD.MOV.U32 R12, RZ, RZ, -0x1 ;  /* 0xffffffffff0c7424 */ /* 0x000fe200078e00ff */
[----:B------:R-:W-:Y:S01]  /*22c30*/  PRMT R10, RZ, 0x7610, R10 ;  /* 0x00007610ff0a7816 */ /* 0x000fe2000000000a */
[----:B------:R-:W-:Y:S02]  /*22c40*/  IMAD.MOV.U32 R4, RZ, RZ, -0x1 ;  /* 0xffffffffff047424 */ /* 0x000fe400078e00ff */
[----:B------:R-:W-:-:S03]  /*22c50*/  IMAD.MOV.U32 R11, RZ, RZ, -0x1 ;  /* 0xffffffffff0b7424 */ /* 0x000fc600078e00ff */
[----:B------:R-:W0:Y:S01]  /*22c60*/  @P0 S2R R7, SR_CgaCtaId ;  /* 0x0000000000070919 */ /* 0x000e220000008800 */
[----:B------:R-:W-:-:S04]  /*22c70*/  @P0 MOV R2, 0x400 ;  /* 0x0000040000020802 */ /* 0x000fc80000000f00 */
[----:B0-----:R-:W-:-:S04]  /*22c80*/  @P0 LEA R2, R7, R2, 0x18 ;  /* 0x0000000207020211 */ /* 0x001fc800078ec0ff */
[----:B------:R0:W-:Y:S01]  /*22c90*/  @P0 SYNCS.ARRIVE.TRANS64.A1T0 RZ, [R2+URZ+0xf8], RZ ;  /* 0x0000f8ff02ff09a7 */ /* 0x0001e2000810003f */
[----:B------:R-:W-:-:S04]  /*22ca0*/  ISETP.GT.U32.AND P0, PT, R8, 0xd, PT ;  /* 0x0000000d0800780c */ /* 0x000fc80003f04070 */
[----:B------:R-:W-:Y:S02]  /*22cb0*/  ISETP.LT.U32.AND P0, PT, R6, 0xe, P0 ;  /* 0x0000000e0600780c */ /* 0x000fe40000701070 */
[----:B0-----:R-:W-:-:S05]  /*22cc0*/  SHF.R.U32.HI R2, RZ, 0x1, R8 ;  /* 0x00000001ff027819 */ /* 0x001fca0000011608 */
[----:B------:R-:W-:-:S05]  /*22cd0*/  IMAD.WIDE.U32 R2, R2, -0x6db6db6d, RZ ;  /* 0x9249249302027825 */ /* 0x000fca00078e00ff */
[----:B------:R-:W-:Y:S02]  /*22ce0*/  SHF.R.U32.HI R5, RZ, 0x2, R3 ;  /* 0x00000002ff057819 */ /* 0x000fe40000011603 */
[----:B------:R-:W-:Y:S02]  /*22cf0*/  SEL R3, RZ, 0x1, !P0 ;  /* 0x00000001ff037807 */ /* 0x000fe40004000000 */
[----:B------:R-:W-:Y:S01]  /*22d00*/  PRMT R2, RZ, 0x7610, R2 ;  /* 0x00007610ff027816 */ /* 0x000fe20000000002 */
[----:B------:R-:W-:Y:S01]  /*22d10*/  IMAD R8, R5, -0xe, R8 ;  /* 0xfffffff205087824 */ /* 0x000fe200078e0208 */
[----:B------:R-:W-:-:S04]  /*22d20*/  LOP3.LUT R0, R0, R3, RZ, 0x3c, !PT ;  /* 0x0000000300007212 */ /* 0x000fc800078e3cff */
[----:B------:R-:W-:Y:S02]  /*22d30*/  @P1 LOP3.LUT R0, R0, 0x1, R5, 0x78, !PT ;  /* 0x0000000100001812 */ /* 0x000fe400078e7805 */
[----:B---3--:R-:W-:-:S04]  /*22d40*/  IADD3 R15, P0, R15, UR22, RZ ;  /* 0x000000160f0f7c10 */ /* 0x008fc8000ff1e0ff */
[----:B--2---:R-:W-:Y:S01]  /*22d50*/  IADD3.X R17, R17, UR16, RZ, P0, !PT ;  /* 0x0000001011117c10 */ /* 0x004fe200087fe4ff */
[----:B------:R0:W-:Y:S01]  /*22d60*/  STL [R1+0x460], R15 ;  /* 0x0004600f01007387 */ /* 0x0001e20000100800 */
[----:B------:R-:W-:-:S03]  /*22d70*/  ISETP.GE.U32.AND P0, PT, R15, UR6, PT ;  /* 0x000000060f007c0c */ /* 0x000fc6000bf06070 */
[----:B------:R0:W-:Y:S01]  /*22d80*/  STL [R1+0x45c], R17 ;  /* 0x00045c1101007387 */ /* 0x0001e20000100800 */
[----:B------:R-:W-:-:S13]  /*22d90*/  ISETP.GE.U32.AND.EX P0, PT, R17, UR7, PT, P0 ;  /* 0x0000000711007c0c */ /* 0x000fda000bf06100 */
[----:B0-----:R-:W-:Y:S05]  /*22da0*/  @P0 BRA `(.L_x_568) ;  /* 0x0000000400500947 */ /* 0x001fea0003800000 */
[----:B------:R-:W0:Y:S01]  /*22db0*/  S2R R9, SR_CTAID.X ;  /* 0x0000000000097919 */ /* 0x000e220000002500 */
[----:B------:R-:W-:Y:S01]  /*22dc0*/  ULDC UR6, c[0x0][0x150] ;  /* 0x0000540000067ab9 */ /* 0x000fe20000000800 */
[----:B------:R-:W1:Y:S01]  /*22dd0*/  LDC R4, c[0x0][0x144] ;  /* 0x00005100ff047b82 */ /* 0x000e620000000800 */
[----:B------:R-:W-:Y:S01]  /*22de0*/  ULDC UR9, c[0x0][0x630] ;  /* 0x00018c0000097ab9 */ /* 0x000fe20000000800 */
[----:B------:R-:W2:Y:S06]  /*22df0*/  S2R R2, SR_CTAID.Y ;  /* 0x0000000000027919 */ /* 0x000eac0000002600 */
[----:B------:R-:W3:Y:S01]  /*22e00*/  LDC R13, c[0x0][0x148] ;  /* 0x00005200ff0d7b82 */ /* 0x000ee20000000800 */
[----:B0-----:R-:W-:-:S02]  /*22e10*/  I2FP.F32.U32 R3, R9 ;  /* 0x0000000900037245 */ /* 0x001fc40000201000 */
[----:B--2---:R-:W-:-:S03]  /*22e20*/  I2FP.F32.U32 R5, R2 ;  /* 0x0000000200057245 */ /* 0x004fc60000201000 */
[----:B------:R-:W-:Y:S01]  /*22e30*/  FMUL R3, R3, UR6 ;  /* 0x0000000603037c20 */ /* 0x000fe20008400000 */
[----:B------:R-:W-:Y:S02]  /*22e40*/  ULDC UR6, c[0x0][0x154] ;  /* 0x0000550000067ab9 */ /* 0x000fe40000000800 */
[----:B------:R-:W-:Y:S01]  /*22e50*/  FMUL R11, R5, UR6 ;  /* 0x00000006050b7c20 */ /* 0x000fe20008400000 */
[----:B------:R-:W-:Y:S02]  /*22e60*/  ULDC.64 UR6, c[0x0][0x628] ;  /* 0x00018a0000067ab9 */ /* 0x000fe40000000a00 */
[----:B------:R-:W0:Y:S01]  /*22e70*/  F2I.U32.TRUNC.NTZ R3, R3 ;  /* 0x0000000300037305 */ /* 0x000e22000020f000 */
[----:B------:R-:W-:-:S04]  /*22e80*/  ISETP.NE.U32.AND P0, PT, RZ, UR6, PT ;  /* 0x00000006ff007c0c */ /* 0x000fc8000bf05070 */
[----:B------:R-:W-:-:S03]  /*22e90*/  ISETP.NE.AND.EX P0, PT, RZ, UR7, PT, P0 ;  /* 0x00000007ff007c0c */ /* 0x000fc6000bf05300 */
[----:B------:R-:W2:Y:S01]  /*22ea0*/  F2I.U32.TRUNC.NTZ R11, R11 ;  /* 0x0000000b000b7305 */ /* 0x000ea2000020f000 */
[----:B0-----:R-:W-:Y:S02]  /*22eb0*/  IMAD.MOV R5, RZ, RZ, -R3 ;  /* 0x000000ffff057224 */ /* 0x001fe400078e0a03 */
[----:B------:R-:W-:Y:S02]  /*22ec0*/  IMAD.MOV.U32 R3, RZ, RZ, R17 ;  /* 0x000000ffff037224 */ /* 0x000fe400078e0011 */
[----:B-1----:R-:W-:Y:S02]  /*22ed0*/  IMAD R9, R4, R5, R9 ;  /* 0x0000000504097224 */ /* 0x002fe400078e0209 */
[----:B--2---:R-:W-:-:S04]  /*22ee0*/  IMAD.MOV R4, RZ, RZ, -R11 ;  /* 0x000000ffff047224 */ /* 0x004fc800078e0a0b */
[----:B---3--:R-:W-:Y:S02]  /*22ef0*/  @P4 IMAD R9, R13, R4, R2 ;  /* 0x000000040d094224 */ /* 0x008fe400078e0202 */
[----:B------:R-:W-:Y:S01]  /*22f00*/  IMAD.MOV.U32 R2, RZ, RZ, R15 ;  /* 0x000000ffff027224 */ /* 0x000fe200078e000f */
[----:B------:R-:W-:Y:S06]  /*22f10*/  @!P0 BRA `(.L_x_569) ;  /* 0x0000000000288947 */ /* 0x000fec0003800000 */
[----:B------:R-:W-:Y:S02]  /*22f20*/  ULDC UR8, c[0x0][0x634] ;  /* 0x00018d0000087ab9 */ /* 0x000fe40000000800 */
[----:B------:R-:W-:-:S05]  /*22f30*/  IADD3 R3, P0, R15, UR8, RZ ;  /* 0x000000080f037c10 */ /* 0x000fca000ff1e0ff */
[----:B------:R-:W-:-:S04]  /*22f40*/  IMAD.X R11, RZ, RZ, R17, P0 ;  /* 0x000000ffff0b7224 */ /* 0x000fc800000e0611 */
[----:B------:R-:W-:-:S04]  /*22f50*/  IMAD.WIDE.U32 R4, R11, UR6, RZ ;  /* 0x000000060b047c25 */ /* 0x000fc8000f8e00ff */
[----:B------:R-:W-:-:S04]  /*22f60*/  IMAD.WIDE.U32 R4, P0, R3, UR7, R4 ;  /* 0x0000000703047c25 */ /* 0x000fc8000f800004 */
[----:B------:R-:W-:-:S04]  /*22f70*/  IMAD.WIDE.U32 R2, R3, UR6, RZ ;  /* 0x0000000603027c25 */ /* 0x000fc8000f8e00ff */
[----:B------:R-:W-:Y:S01]  /*22f80*/  IMAD.MOV.U32 R2, RZ, RZ, R5 ;  /* 0x000000ffff027224 */ /* 0x000fe200078e0005 */
[----:B------:R-:W-:Y:S01]  /*22f90*/  IADD3 RZ, P1, R3, R4, RZ ;  /* 0x0000000403ff7210 */ /* 0x000fe20007f3e0ff */
[----:B------:R-:W-:-:S04]  /*22fa0*/  IMAD.X R3, RZ, RZ, RZ, P0 ;  /* 0x000000ffff037224 */ /* 0x000fc800000e06ff */
[----:B------:R-:W-:-:S08]  /*22fb0*/  IMAD.WIDE.U32.X R2, R11, UR7, R2, P1 ;  /* 0x000000070b027c25 */ /* 0x000fd000088e0402 */
.L_x_569:
[--C-:B------:R-:W-:Y:S01]  /*22fc0*/  SHF.R.U64 R11, R2, UR9, R3.reuse ;  /* 0x00000009020b7c19 */ /* 0x100fe20008001203 */
[----:B------:R-:W-:Y:S01]  /*22fd0*/  ULDC.64 UR6, c[0x0][0x620] ;  /* 0x0001880000067ab9 */ /* 0x000fe20000000a00 */
[----:B------:R-:W-:Y:S01]  /*22fe0*/  SHF.R.U32.HI R2, RZ, UR9, R3 ;  /* 0x00000009ff027c19 */ /* 0x000fe20008011603 */
[----:B------:R-:W-:Y:S01]  /*22ff0*/  IMAD.MOV.U32 R3, RZ, RZ, R17 ;  /* 0x000000ffff037224 */ /* 0x000fe200078e0011 */
[----:B------:R-:W-:Y:S01]  /*23000*/  IADD3 R13, P0, RZ, -R11, RZ ;  /* 0x8000000bff0d7210 */ /* 0x000fe20007f1e0ff */
[----:B------:R-:W-:-:S04]  /*23010*/  ULDC.64 UR8, c[0x0][0x640] ;  /* 0x0001900000087ab9 */ /* 0x000fc80000000a00 */
[----:B------:R-:W-:Y:S01]  /*23020*/  IMAD.X R2, RZ, RZ, ~R2, P0 ;  /* 0x000000ffff027224 */ /* 0x000fe200000e0e02 */
[----:B------:R-:W-:-:S03]  /*23030*/  ISETP.NE.U32.AND P0, PT, RZ, UR8, PT ;  /* 0x00000008ff007c0c */ /* 0x000fc6000bf05070 */
[----:B------:R-:W-:Y:S01]  /*23040*/  IMAD R2, R2, UR6, RZ ;  /* 0x0000000602027c24 */ /* 0x000fe2000f8e02ff */
[----:B------:R-:W-:-:S03]  /*23050*/  ISETP.NE.AND.EX P0, PT, RZ, UR9, PT, P0 ;  /* 0x00000009ff007c0c */ /* 0x000fc6000bf05300 */
[----:B------:R-:W-:Y:S02]  /*23060*/  IMAD R5, R13, UR7, R2 ;  /* 0x000000070d057c24 */ /* 0x000fe4000f8e0202 */
[----:B------:R-:W-:-:S04]  /*23070*/  IMAD.MOV.U32 R2, RZ, RZ, R15 ;  /* 0x000000ffff027224 */ /* 0x000fc800078e000f */
[----:B------:R-:W-:Y:S01]  /*23080*/  IMAD.WIDE.U32 R2, R13, UR6, R2 ;  /* 0x000000060d027c25 */ /* 0x000fe2000f8e0002 */
[----:B------:R-:W-:-:S03]  /*23090*/  ULDC UR6, c[0x0][0x618] ;  /* 0x0001860000067ab9 */ /* 0x000fc60000000800 */
[----:B------:R-:W-:-:S05]  /*230a0*/  IMAD.IADD R3, R3, 0x1, R5 ;  /* 0x0000000103037824 */ /* 0x000fca00078e0205 */
[--C-:B------:R-:W-:Y:S02]  /*230b0*/  SHF.R.U64 R12, R2, UR6, R3.reuse ;  /* 0x00000006020c7c19 */ /* 0x100fe40008001203 */
[----:B------:R-:W-:Y:S01]  /*230c0*/  SHF.R.U32.HI R3, RZ, UR6, R3 ;  /* 0x00000006ff037c19 */ /* 0x000fe20008011603 */
[----:B------:R-:W-:-:S03]  /*230d0*/  ULDC UR6, c[0x0][0x608] ;  /* 0x0001820000067ab9 */ /* 0x000fc60000000800 */
[--C-:B------:R-:W-:Y:S02]  /*230e0*/  SHF.R.U64 R13, R12, UR6, R3.reuse ;  /* 0x000000060c0d7c19 */ /* 0x100fe40008001203 */
[----:B------:R-:W-:Y:S01]  /*230f0*/  SHF.R.U32.HI R2, RZ, UR6, R3 ;  /* 0x00000006ff027c19 */ /* 0x000fe20008011603 */
[----:B------:R-:W-:-:S03]  /*23100*/  ULDC UR6, c[0x0][0x658] ;  /* 0x0001960000067ab9 */ /* 0x000fc60000000800 */
[--C-:B------:R-:W-:Y:S02]  /*23110*/  SHF.R.U64 R14, R13, UR6, R2.reuse ;  /* 0x000000060d0e7c19 */ /* 0x100fe40008001202 */
[----:B------:R-:W-:-:S03]  /*23120*/  SHF.R.U32.HI R15, RZ, UR6, R2 ;  /* 0x00000006ff0f7c19 */ /* 0x000fc60008011602 */
[----:B------:R-:W-:Y:S02]  /*23130*/  IMAD.MOV.U32 R2, RZ, RZ, R14 ;  /* 0x000000ffff027224 */ /* 0x000fe400078e000e */
        /* <DEDUP_REMOVED lines=12> */
.L_x_570:
[----:B------:R-:W-:Y:S01]  /*23200*/  ULDC UR6, c[0x0][0x648] ;  /* 0x0001920000067ab9 */ /* 0x000fe20000000800 */
[----:B------:R-:W-:Y:S02]  /*23210*/  LOP3.LUT R13, R13, UR18, RZ, 0xc0, !PT ;  /* 0x000000120d0d7c12 */ /* 0x000fe4000f8ec0ff */
[----:B------:R-:W-:Y:S01]  /*23220*/  SHF.R.U64 R2, R2, UR6, R3 ;  /* 0x0000000602027c19 */ /* 0x000fe20008001203 */
[----:B------:R-:W-:-:S04]  /*23230*/  ULDC UR6, c[0x0][0x638] ;  /* 0x00018e0000067ab9 */ /* 0x000fc80000000800 */
[----:B------:R-:W-:Y:S02]  /*23240*/  IMAD.MOV R3, RZ, RZ, -R2 ;  /* 0x000000ffff037224 */ /* 0x000fe400078e0a02 */
[----:B------:R-:W-:Y:S02]  /*23250*/  IMAD R4, R2, UR5, R13 ;  /* 0x0000000502047c24 */ /* 0x000fe4000f8e020d */
[----:B------:R-:W-:Y:S01]  /*23260*/  IMAD R14, R3, UR6, R14 ;  /* 0x00000006030e7c24 */ /* 0x000fe2000f8e020e */
[----:B------:R-:W-:Y:S01]  /*23270*/  ULDC UR6, c[0x0][0x610] ;  /* 0x0001840000067ab9 */ /* 0x000fe20000000800 */
[----:B------:R-:W-:Y:S01]  /*23280*/  LOP3.LUT R3, R12, UR4, RZ, 0xc0, !PT ;  /* 0x000000040c037c12 */ /* 0x000fe2000f8ec0ff */
[----:B------:R-:W-:Y:S01]  /*23290*/  IMAD R9, R4, UR6, R9 ;  /* 0x0000000604097c24 */ /* 0x000fe2000f8e0209 */
[----:B------:R-:W-:Y:S01]  /*232a0*/  ULDC UR6, c[0x0][0x600] ;  /* 0x0001800000067ab9 */ /* 0x000fe20000000800 */
[----:B------:R-:W-:Y:S02]  /*232b0*/  IMAD.MOV.U32 R2, RZ, RZ, 0x1 ;  /* 0x00000001ff027424 */ /* 0x000fe400078e00ff */
[----:B------:R-:W-:-:S05]  /*232c0*/  IMAD R14, R14, UR6, R3 ;  /* 0x000000060e0e7c24 */ /* 0x000fca000f8e0203 */
[----:B------:R-:W-:Y:S02]  /*232d0*/  SEL R4, R14, R9, !P4 ;  /* 0x000000090e047207 */ /* 0x000fe40006000000 */
[----:B------:R-:W-:-:S07]  /*232e0*/  SEL R12, R9, R14, !P4 ;  /* 0x0000000e090c7207 */ /* 0x000fce0006000000 */
.L_x_568:
[----:B------:R-:W-:Y:S05]  /*232f0*/  BSYNC B1 ;  /* 0x0000000000017941 */ /* 0x000fea0003800000 */
.L_x_567:
[----:B------:R-:W-:-:S13]  /*23300*/  LOP3.LUT P0, RZ, R2, 0xff, RZ, 0xc0, !PT ;  /* 0x000000ff02ff7812 */ /* 0x000fda000780c0ff */
[----:B------:R-:W-:Y:S05]  /*23310*/  @P0 BRA `(.L_x_571) ;  /* 0xfffffff400240947 */ /* 0x000fea000383ffff */
[----:B------:R-:W-:Y:S05]  /*23320*/  BSYNC B0 ;  /* 0x0000000000007941 */ /* 0x000fea0003800000 */
.L_x_560:
[----:B------:R-:W-:-:S03]  /*23330*/  UMOV UR6, 0xffffffff ;  /* 0xffffffff00067882 */ /* 0x000fc60000000000 */
[----:B------:R-:W-:Y:S05]  /*23340*/  BRA.DIV UR6, `(.L_x_572) ;  /* 0x0000000a06907947 */ /* 0x000fea000b800000 */
[----:B------:R-:W-:-:S13]  /*23350*/  ELECT P0, URZ, PT ;  /* 0x00000000003f782f */ /* 0x000fda0003800000 */
.L_x_596:
[----:B------:R-:W-:Y:S04]  /*23360*/  BSSY B0, `(.L_x_573) ;  /* 0x0000086000007945 */ /* 0x000fe80003800000 */
[----:B------:R-:W-:Y:S05]  /*23370*/  @!P0 BRA `(.L_x_574) ;  /* 0x0000000800108947 */ /* 0x000fea0003800000 */
[----:B------:R-:W-:-:S04]  /*23380*/  ULOP3.LUT UR6, UR13, 0x2, URZ, 0xfc, !UPT ;  /* 0x000000020d067892 */ /* 0x000fc8000f8efc3f */
[----:B------:R-:W-:-:S06]  /*23390*/  UISETP.NE.AND UP0, UPT, UR6, 0x3, UPT ;  /* 0x000000030600788c */ /* 0x000fcc000bf05270 */
[----:B------:R-:W-:-:S13]  /*233a0*/  PLOP3.LUT P0, PT, PT, PT, UP0, 0x80, 0x0 ;  /* 0x000000000000781c */ /* 0x000fda0003f0f008 */
[----:B------:R-:W-:Y:S05]  /*233b0*/  @!P0 BRA `(.L_x_575) ;  /* 0x0000000000048947 */ /* 0x000fea0003800000 */
[----:B------:R-:W-:Y:S01]  /*233c0*/  BPT.TRAP 0x1 ;  /* 0x000000040000795c */ /* 0x000fe20000300000 */
.L_x_575:
[----:B------:R-:W0:Y:S01]  /*233d0*/  S2R R3, SR_CgaCtaId ;  /* 0x0000000000037919 */ /* 0x000e220000008800 */
[----:B------:R-:W-:-:S04]  /*233e0*/  MOV R2, 0x400 ;  /* 0x0000040000027802 */ /* 0x000fc80000000f00 */
[----:B0-----:R-:W-:Y:S02]  /*233f0*/  LEA R3, R3, R2, 0x18 ;  /* 0x0000000203037211 */ /* 0x001fe400078ec0ff */
[----:B------:R-:W-:-:S03]  /*23400*/  SHF.L.U32 R2, R0, 0x1f, RZ ;  /* 0x0000001f00027819 */ /* 0x000fc600000006ff */
[----:B------:R-:W-:-:S04]  /*23410*/  VIADD R3, R3, 0x70 ;  /* 0x0000007003037836 */ /* 0x000fc80000000000 */
[----:B------:R-:W-:-:S04]  /*23420*/  IMAD R5, R8, 0x8, R3 ;  /* 0x0000000808057824 */ /* 0x000fc800078e0203 */
[----:B------:R-:W0:Y:S02]  /*23430*/  SYNCS.PHASECHK.TRANS64.TRYWAIT P0, [R5+URZ], R2 ;  /* 0x00000002050075a7 */ /* 0x000e24000800017f */
[----:B0-----:R-:W-:Y:S05]  /*23440*/  @!P0 BRA `(.L_x_576) ;  /* 0x0000000800708947 */ /* 0x001fea0003800000 */
.L_x_597:
[----:B------:R-:W-:-:S05]  /*23450*/  VIADD R8, R8, 0x1 ;  /* 0x0000000108087836 */ /* 0x000fca0000000000 */
[----:B------:R-:W-:-:S04]  /*23460*/  ISETP.NE.AND P0, PT, R8, 0xe, PT ;  /* 0x0000000e0800780c */ /* 0x000fc80003f05270 */
[----:B0-----:R-:W-:Y:S02]  /*23470*/  SEL R5, RZ, 0x1, P0 ;  /* 0x00000001ff057807 */ /* 0x001fe40000000000 */
[----:B------:R-:W-:Y:S02]  /*23480*/  SEL R8, R8, RZ, P0 ;  /* 0x000000ff08087207 */ /* 0x000fe40000000000 */
[----:B------:R-:W-:-:S03]  /*23490*/  LOP3.LUT R5, R0, R5, RZ, 0x3c, !PT ;  /* 0x0000000500057212 */ /* 0x000fc600078e3cff */
[----:B------:R-:W-:Y:S01]  /*234a0*/  IMAD R7, R8, 0x8, R3 ;  /* 0x0000000808077824 */ /* 0x000fe200078e0203 */
[----:B------:R-:W-:-:S04]  /*234b0*/  SHF.L.U32 R0, R5, 0x1f, RZ ;  /* 0x0000001f05007819 */ /* 0x000fc800000006ff */
[----:B------:R-:W0:Y:S02]  /*234c0*/  SYNCS.PHASECHK.TRANS64.TRYWAIT P0, [R7+URZ], R0 ;  /* 0x00000000070075a7 */ /* 0x000e24000800017f */
[----:B0-----:R-:W-:Y:S05]  /*234d0*/  @!P0 BRA `(.L_x_577) ;  /* 0x0000000800608947 */ /* 0x001fea0003800000 */
.L_x_598:
[----:B0-----:R-:W-:-:S05]  /*234e0*/  VIADD R0, R8, 0x1 ;  /* 0x0000000108007836 */ /* 0x001fca0000000000 */
[----:B------:R-:W-:-:S04]  /*234f0*/  ISETP.NE.AND P0, PT, R0, 0xe, PT ;  /* 0x0000000e0000780c */ /* 0x000fc80003f05270 */
[----:B------:R-:W-:Y:S02]  /*23500*/  SEL R2, RZ, 0x1, P0 ;  /* 0x00000001ff027807 */ /* 0x000fe40000000000 */
[----:B------:R-:W-:Y:S02]  /*23510*/  SEL R4, R0, RZ, P0 ;  /* 0x000000ff00047207 */ /* 0x000fe40000000000 */
[----:B------:R-:W-:-:S03]  /*23520*/  LOP3.LUT R5, R5, R2, RZ, 0x3c, !PT ;  /* 0x0000000205057212 */ /* 0x000fc600078e3cff */
[----:B------:R-:W-:Y:S01]  /*23530*/  IMAD R7, R4, 0x8, R3 ;  /* 0x0000000804077824 */ /* 0x000fe200078e0203 */
[----:B------:R-:W-:-:S04]  /*23540*/  SHF.L.U32 R0, R5, 0x1f, RZ ;  /* 0x0000001f05007819 */ /* 0x000fc800000006ff */
[----:B------:R-:W0:Y:S02]  /*23550*/  SYNCS.PHASECHK.TRANS64.TRYWAIT P0, [R7+URZ], R0 ;  /* 0x00000000070075a7 */ /* 0x000e24000800017f */
[----:B0-----:R-:W-:Y:S05]  /*23560*/  @!P0 BRA `(.L_x_578) ;  /* 0x0000000800508947 */ /* 0x001fea0003800000 */
.L_x_599:
        /* <DEDUP_REMOVED lines=9> */
.L_x_600:
        /* <DEDUP_REMOVED lines=9> */
.L_x_601:
        /* <DEDUP_REMOVED lines=9> */
.L_x_602:
        /* <DEDUP_REMOVED lines=9> */
.L_x_603:
        /* <DEDUP_REMOVED lines=9> */
.L_x_604:
        /* <DEDUP_REMOVED lines=9> */
.L_x_605:
        /* <DEDUP_REMOVED lines=9> */
.L_x_606:
        /* <DEDUP_REMOVED lines=9> */
.L_x_607:
        /* <DEDUP_REMOVED lines=9> */
.L_x_608:
        /* <DEDUP_REMOVED lines=9> */
.L_x_609:
[----:B0-----:R-:W-:-:S05]  /*23b10*/  VIADD R0, R4, 0x1 ;  /* 0x0000000104007836 */ /* 0x001fca0000000000 */
[----:B------:R-:W-:-:S04]  /*23b20*/  ISETP.NE.AND P0, PT, R0, 0xe, PT ;  /* 0x0000000e0000780c */ /* 0x000fc80003f05270 */
[----:B------:R-:W-:Y:S02]  /*23b30*/  SEL R2, RZ, 0x1, P0 ;  /* 0x00000001ff027807 */ /* 0x000fe40000000000 */
[----:B------:R-:W-:Y:S02]  /*23b40*/  SEL R0, R0, RZ, P0 ;  /* 0x000000ff00007207 */ /* 0x000fe40000000000 */
[----:B------:R-:W-:-:S03]  /*23b50*/  LOP3.LUT R2, R5, R2, RZ, 0x3c, !PT ;  /* 0x0000000205027212 */ /* 0x000fc600078e3cff */
[----:B------:R-:W-:Y:S01]  /*23b60*/  IMAD R3, R0, 0x8, R3 ;  /* 0x0000000800037824 */ /* 0x000fe200078e0203 */
[----:B------:R-:W-:-:S07]  /*23b70*/  SHF.L.U32 R0, R2, 0x1f, RZ ;  /* 0x0000001f02007819 */ /* 0x000fce00000006ff */
.L_x_589:
[----:B0-----:R0:W1:Y:S02]  /*23b80*/  SYNCS.PHASECHK.TRANS64.TRYWAIT P0, [R3+URZ], R0 ;  /* 0x00000000030075a7 */ /* 0x001064000800017f */
[----:B-1----:R-:W-:Y:S05]  /*23b90*/  @!P0 NANOSLEEP.SYNCS 0x989680 ;  /* 0x009896800000895d */ /* 0x002fea0003900000 */
[----:B------:R-:W1:Y:S02]  /*23ba0*/  @!P0 SYNCS.PHASECHK.TRANS64 P0, [R3+URZ], R0 ;  /* 0x00000000030085a7 */ /* 0x000e64000800007f */
[----:B-1----:R-:W-:Y:S05]  /*23bb0*/  @!P0 BRA `(.L_x_589) ;  /* 0xfffffffc00f08947 */ /* 0x002fea000383ffff */
.L_x_574:
[----:B------:R-:W-:Y:S05]  /*23bc0*/  BSYNC B0 ;  /* 0x0000000000007941 */ /* 0x000fea0003800000 */
.L_x_573:
[----:B------:R-:W-:Y:S05]  /*23bd0*/  EXIT ;  /* 0x000000000000794d */ /* 0x000fea0003800000 */
.L_x_22:
[----:B--2---:R-:W-:-:S04]  /*23be0*/  IMAD.U32 R3, RZ, RZ, UR7 ;  /* 0x00000007ff037e24 */ /* 0x004fc8000f8e00ff */
[----:B------:R2:W4:Y:S03]  /*23bf0*/  SYNCS.PHASECHK.TRANS64.TRYWAIT P1, [R3+URZ], R0 ;  /* 0x00000000030075a7 */ /* 0x000526000802017f */
[----:B----4-:R-:W-:Y:S05]  /*23c00*/  @!P1 NANOSLEEP.SYNCS 0x989680 ;  /* 0x009896800000995d */ /* 0x010fea0003900000 */
[----:B------:R-:W4:Y:S02]  /*23c10*/  @!P1 SYNCS.PHASECHK.TRANS64 P1, [R3+URZ], R0 ;  /* 0x00000000030095a7 */ /* 0x000f24000802007f */
[----:B----4-:R-:W-:Y:S05]  /*23c20*/  @!P1 BRA `(.L_x_22) ;  /* 0xfffffffc00ec9947 */ /* 0x010fea000383ffff */
[----:B------:R-:W-:Y:S05]  /*23c30*/  BRA `(.L_x_21) ;  /* 0xfffffdf000ac7947 */ /* 0x000fea000383ffff */
.L_x_28:
[----:B-----5:R4:W-:Y:S02]  /*23c40*/  STL [R1+0x474], R0 ;  /* 0x0004740001007387 */ /* 0x0209e40000100800 */
[----:B----4-:R-:W-:-:S04]  /*23c50*/  IMAD.U32 R0, RZ, RZ, UR15 ;  /* 0x0000000fff007e24 */ /* 0x010fc8000f8e00ff */
[----:B------:R4:W0:Y:S03]  /*23c60*/  SYNCS.PHASECHK.TRANS64.TRYWAIT P1, [R0+URZ], R3 ;  /* 0x00000003000075a7 */ /* 0x000826000802017f */
[----:B0-----:R-:W-:Y:S05]  /*23c70*/  @!P1 NANOSLEEP.SYNCS 0x989680 ;  /* 0x009896800000995d */ /* 0x001fea0003900000 */
[----:B------:R4:W0:Y:S02]  /*23c80*/  @!P1 SYNCS.PHASECHK.TRANS64 P1, [R0+URZ], R3 ;  /* 0x00000003000095a7 */ /* 0x000824000802007f */
[----:B----4-:R4:W5:Y:S02]  /*23c90*/  LDL.LU R0, [R1+0x474] ;  /* 0x0004740001007983 */ /* 0x0109640000300800 */
[----:B0---4-:R-:W-:Y:S05]  /*23ca0*/  @!P1 BRA `(.L_x_28) ;  /* 0xfffffffc00e49947 */ /* 0x011fea000383ffff */
[----:B------:R-:W-:Y:S05]  /*23cb0*/  BRA `(.L_x_27) ;  /* 0xfffffe28008c7947 */ /* 0x000fea000383ffff */
.L_x_561:
[----:B------:R-:W-:Y:S01]  /*23cc0*/  BSSY B1, `(.L_x_590) ;  /* 0x0000006000017945 */ /* 0x000fe20003800000 */
[----:B------:R-:W-:-:S07]  /*23cd0*/  IMAD.MOV.U32 R2, RZ, RZ, -0x1 ;  /* 0xffffffffff027424 */ /* 0x000fce00078e00ff */
[----:B------:R-:W-:Y:S05]  /*23ce0*/  WARPSYNC.COLLECTIVE R2, `(.L_x_591) ;  /* 0x00000000020c7348 */ /* 0x000fea0003c00000 */
[----:B------:R-:W-:Y:S02]  /*23cf0*/  ELECT P0, UR62, PT ;  /* 0x00000000003e782f */ /* 0x000fe40003800000 */
[----:B------:R-:W-:Y:S01]  /*23d00*/  MOV R2, UR62 ;  /* 0x0000003e00027c02 */ /* 0x000fe20008000f00 */
[----:B------:R-:W-:Y:S10]  /*23d10*/  ENDCOLLECTIVE ;  /* 0x000000000000791b */ /* 0x000ff40003800000 */
.L_x_591:
[----:B------:R-:W-:Y:S05]  /*23d20*/  BSYNC B1 ;  /* 0x0000000000017941 */ /* 0x000fea0003800000 */
.L_x_590:
[----:B------:R-:W-:Y:S05]  /*23d30*/  BRA `(.L_x_592) ;  /* 0xffffffe800a87947 */ /* 0x000fea000383ffff */
.L_x_564:
[----:B0-----:R0:W1:Y:S02]  /*23d40*/  SYNCS.PHASECHK.TRANS64.TRYWAIT P0, [R18+URZ+0x70], R13 ;  /* 0x0000700d120075a7 */ /* 0x001064000800017f */
[----:B-1----:R-:W-:Y:S05]  /*23d50*/  @!P0 NANOSLEEP.SYNCS 0x989680 ;  /* 0x009896800000895d */ /* 0x002fea0003900000 */
[----:B------:R-:W1:Y:S02]  /*23d60*/  @!P0 SYNCS.PHASECHK.TRANS64 P0, [R18+URZ+0x70], R13 ;  /* 0x0000700d120085a7 */ /* 0x000e64000800007f */
[----:B-1----:R-:W-:Y:S05]  /*23d70*/  @!P0 BRA `(.L_x_564) ;  /* 0xfffffffc00f08947 */ /* 0x002fea000383ffff */
[----:B------:R-:W-:Y:S05]  /*23d80*/  BRA `(.L_x_593) ;  /* 0xffffffe800e07947 */ /* 0x000fea000383ffff */
.L_x_572:
[----:B------:R-:W-:Y:S01]  /*23d90*/  BSSY B0, `(.L_x_594) ;  /* 0x0000006000007945 */ /* 0x000fe20003800000 */
[----:B------:R-:W-:-:S07]  /*23da0*/  IMAD.MOV.U32 R2, RZ, RZ, -0x1 ;  /* 0xffffffffff027424 */ /* 0x000fce00078e00ff */
[----:B------:R-:W-:Y:S05]  /*23db0*/  WARPSYNC.COLLECTIVE R2, `(.L_x_595) ;  /* 0x00000000020c7348 */ /* 0x000fea0003c00000 */
[----:B------:R-:W-:Y:S02]  /*23dc0*/  ELECT P0, UR62, PT ;  /* 0x00000000003e782f */ /* 0x000fe40003800000 */
[----:B------:R-:W-:Y:S01]  /*23dd0*/  MOV R2, UR62 ;  /* 0x0000003e00027c02 */ /* 0x000fe20008000f00 */
[----:B------:R-:W-:Y:S10]  /*23de0*/  ENDCOLLECTIVE ;  /* 0x000000000000791b */ /* 0x000ff40003800000 */
.L_x_595:
[----:B------:R-:W-:Y:S05]  /*23df0*/  BSYNC B0 ;  /* 0x0000000000007941 */ /* 0x000fea0003800000 */
.L_x_594:
[----:B------:R-:W-:Y:S05]  /*23e00*/  BRA `(.L_x_596) ;  /* 0xfffffff400547947 */ /* 0x000fea000383ffff */
.L_x_576:
[----:B0-----:R0:W1:Y:S02]  /*23e10*/  SYNCS.PHASECHK.TRANS64.TRYWAIT P0, [R5+URZ], R2 ;  /* 0x00000002050075a7 */ /* 0x001064000800017f */
[----:B-1----:R-:W-:Y:S05]  /*23e20*/  @!P0 NANOSLEEP.SYNCS 0x989680 ;  /* 0x009896800000895d */ /* 0x002fea0003900000 */
[----:B------:R-:W1:Y:S02]  /*23e30*/  @!P0 SYNCS.PHASECHK.TRANS64 P0, [R5+URZ], R2 ;  /* 0x00000002050085a7 */ /* 0x000e64000800007f */
[----:B-1----:R-:W-:Y:S05]  /*23e40*/  @!P0 BRA `(.L_x_576) ;  /* 0xfffffffc00f08947 */ /* 0x002fea000383ffff */
[----:B------:R-:W-:Y:S05]  /*23e50*/  BRA `(.L_x_597) ;  /* 0xfffffff4007c7947 */ /* 0x000fea000383ffff */
.L_x_577:
[----:B0-----:R0:W1:Y:S02]  /*23e60*/  SYNCS.PHASECHK.TRANS64.TRYWAIT P0, [R7+URZ], R0 ;  /* 0x00000000070075a7 */ /* 0x001064000800017f */
[----:B-1----:R-:W-:Y:S05]  /*23e70*/  @!P0 NANOSLEEP.SYNCS 0x989680 ;  /* 0x009896800000895d */ /* 0x002fea0003900000 */
[----:B------:R-:W1:Y:S02]  /*23e80*/  @!P0 SYNCS.PHASECHK.TRANS64 P0, [R7+URZ], R0 ;  /* 0x00000000070085a7 */ /* 0x000e64000800007f */
[----:B-1----:R-:W-:Y:S05]  /*23e90*/  @!P0 BRA `(.L_x_577) ;  /* 0xfffffffc00f08947 */ /* 0x002fea000383ffff */
[----:B------:R-:W-:Y:S05]  /*23ea0*/  BRA `(.L_x_598) ;  /* 0xfffffff4008c7947 */ /* 0x000fea000383ffff */
.L_x_578:
[----:B0-----:R0:W1:Y:S02]  /*23eb0*/  SYNCS.PHASECHK.TRANS64.TRYWAIT P0, [R7+URZ], R0 ;  /* 0x00000000070075a7 */ /* 0x001064000800017f */
[----:B-1----:R-:W-:Y:S05]  /*23ec0*/  @!P0 NANOSLEEP.SYNCS 0x989680 ;  /* 0x009896800000895d */ /* 0x002fea0003900000 */
[----:B------:R-:W1:Y:S02]  /*23ed0*/  @!P0 SYNCS.PHASECHK.TRANS64 P0, [R7+URZ], R0 ;  /* 0x00000000070085a7 */ /* 0x000e64000800007f */
[----:B-1----:R-:W-:Y:S05]  /*23ee0*/  @!P0 BRA `(.L_x_578) ;  /* 0xfffffffc00f08947 */ /* 0x002fea000383ffff */
[----:B------:R-:W-:Y:S05]  /*23ef0*/  BRA `(.L_x_599) ;  /* 0xfffffff4009c7947 */ /* 0x000fea000383ffff */
.L_x_579:
[----:B0-----:R0:W1:Y:S02]  /*23f00*/  SYNCS.PHASECHK.TRANS64.TRYWAIT P0, [R7+URZ], R0 ;  /* 0x00000000070075a7 */ /* 0x001064000800017f */
[----:B-1----:R-:W-:Y:S05]  /*23f10*/  @!P0 NANOSLEEP.SYNCS 0x989680 ;  /* 0x009896800000895d */ /* 0x002fea0003900000 */
[----:B------:R-:W1:Y:S02]  /*23f20*/  @!P0 SYNCS.PHASECHK.TRANS64 P0, [R7+URZ], R0 ;  /* 0x00000000070085a7 */ /* 0x000e64000800007f */
[----:B-1----:R-:W-:Y:S05]  /*23f30*/  @!P0 BRA `(.L_x_579) ;  /* 0xfffffffc00f08947 */ /* 0x002fea000383ffff */
[----:B------:R-:W-:Y:S05]  /*23f40*/  BRA `(.L_x_600) ;  /* 0xfffffff400ac7947 */ /* 0x000fea000383ffff */
.L_x_580:
[----:B0-----:R0:W1:Y:S02]  /*23f50*/  SYNCS.PHASECHK.TRANS64.TRYWAIT P0, [R7+URZ], R0 ;  /* 0x00000000070075a7 */ /* 0x001064000800017f */
[----:B-1----:R-:W-:Y:S05]  /*23f60*/  @!P0 NANOSLEEP.SYNCS 0x989680 ;  /* 0x009896800000895d */ /* 0x002fea0003900000 */
[----:B------:R-:W1:Y:S02]  /*23f70*/  @!P0 SYNCS.PHASECHK.TRANS64 P0, [R7+URZ], R0 ;  /* 0x00000000070085a7 */ /* 0x000e64000800007f */
[----:B-1----:R-:W-:Y:S05]  /*23f80*/  @!P0 BRA `(.L_x_580) ;  /* 0xfffffffc00f08947 */ /* 0x002fea000383ffff */
[----:B------:R-:W-:Y:S05]  /*23f90*/  BRA `(.L_x_601) ;  /* 0xfffffff400bc7947 */ /* 0x000fea000383ffff */
.L_x_581:
[----:B0-----:R0:W1:Y:S02]  /*23fa0*/  SYNCS.PHASECHK.TRANS64.TRYWAIT P0, [R7+URZ], R0 ;  /* 0x00000000070075a7 */ /* 0x001064000800017f */
[----:B-1----:R-:W-:Y:S05]  /*23fb0*/  @!P0 NANOSLEEP.SYNCS 0x989680 ;  /* 0x009896800000895d */ /* 0x002fea0003900000 */
[----:B------:R-:W1:Y:S02]  /*23fc0*/  @!P0 SYNCS.PHASECHK.TRANS64 P0, [R7+URZ], R0 ;  /* 0x00000000070085a7 */ /* 0x000e64000800007f */
[----:B-1----:R-:W-:Y:S05]  /*23fd0*/  @!P0 BRA `(.L_x_581) ;  /* 0xfffffffc00f08947 */ /* 0x002fea000383ffff */
[----:B------:R-:W-:Y:S05]  /*23fe0*/  BRA `(.L_x_602) ;  /* 0xfffffff400cc7947 */ /* 0x000fea000383ffff */
.L_x_582:
[----:B0-----:R0:W1:Y:S02]  /*23ff0*/  SYNCS.PHASECHK.TRANS64.TRYWAIT P0, [R7+URZ], R0 ;  /* 0x00000000070075a7 */ /* 0x001064000800017f */
[----:B-1----:R-:W-:Y:S05]  /*24000*/  @!P0 NANOSLEEP.SYNCS 0x989680 ;  /* 0x009896800000895d */ /* 0x002fea0003900000 */
[----:B------:R-:W1:Y:S02]  /*24010*/  @!P0 SYNCS.PHASECHK.TRANS64 P0, [R7+URZ], R0 ;  /* 0x00000000070085a7 */ /* 0x000e64000800007f */
[----:B-1----:R-:W-:Y:S05]  /*24020*/  @!P0 BRA `(.L_x_582) ;  /* 0xfffffffc00f08947 */ /* 0x002fea000383ffff */
[----:B------:R-:W-:Y:S05]  /*24030*/  BRA `(.L_x_603) ;  /* 0xfffffff400dc7947 */ /* 0x000fea000383ffff */
.L_x_583:
[----:B0-----:R0:W1:Y:S02]  /*24040*/  SYNCS.PHASECHK.TRANS64.TRYWAIT P0, [R7+URZ], R0 ;  /* 0x00000000070075a7 */ /* 0x001064000800017f */
[----:B-1----:R-:W-:Y:S05]  /*24050*/  @!P0 NANOSLEEP.SYNCS 0x989680 ;  /* 0x009896800000895d */ /* 0x002fea0003900000 */
[----:B------:R-:W1:Y:S02]  /*24060*/  @!P0 SYNCS.PHASECHK.TRANS64 P0, [R7+URZ], R0 ;  /* 0x00000000070085a7 */ /* 0x000e64000800007f */
[----:B-1----:R-:W-:Y:S05]  /*24070*/  @!P0 BRA `(.L_x_583) ;  /* 0xfffffffc00f08947 */ /* 0x002fea000383ffff */
[----:B------:R-:W-:Y:S05]  /*24080*/  BRA `(.L_x_604) ;  /* 0xfffffff400ec7947 */ /* 0x000fea000383ffff */
.L_x_584:
[----:B0-----:R0:W1:Y:S02]  /*24090*/  SYNCS.PHASECHK.TRANS64.TRYWAIT P0, [R7+URZ], R0 ;  /* 0x00000000070075a7 */ /* 0x001064000800017f */
[----:B-1----:R-:W-:Y:S05]  /*240a0*/  @!P0 NANOSLEEP.SYNCS 0x989680 ;  /* 0x009896800000895d */ /* 0x002fea0003900000 */
[----:B------:R-:W1:Y:S02]  /*240b0*/  @!P0 SYNCS.PHASECHK.TRANS64 P0, [R7+URZ], R0 ;  /* 0x00000000070085a7 */ /* 0x000e64000800007f */
[----:B-1----:R-:W-:Y:S05]  /*240c0*/  @!P0 BRA `(.L_x_584) ;  /* 0xfffffffc00f08947 */ /* 0x002fea000383ffff */
[----:B------:R-:W-:Y:S05]  /*240d0*/  BRA `(.L_x_605) ;  /* 0xfffffff400fc7947 */ /* 0x000fea000383ffff */
.L_x_585:
[----:B0-----:R0:W1:Y:S02]  /*240e0*/  SYNCS.PHASECHK.TRANS64.TRYWAIT P0, [R7+URZ], R0 ;  /* 0x00000000070075a7 */ /* 0x001064000800017f */
[----:B-1----:R-:W-:Y:S05]  /*240f0*/  @!P0 NANOSLEEP.SYNCS 0x989680 ;  /* 0x009896800000895d */ /* 0x002fea0003900000 */
[----:B------:R-:W1:Y:S02]  /*24100*/  @!P0 SYNCS.PHASECHK.TRANS64 P0, [R7+URZ], R0 ;  /* 0x00000000070085a7 */ /* 0x000e64000800007f */
[----:B-1----:R-:W-:Y:S05]  /*24110*/  @!P0 BRA `(.L_x_585) ;  /* 0xfffffffc00f08947 */ /* 0x002fea000383ffff */
[----:B------:R-:W-:Y:S05]  /*24120*/  BRA `(.L_x_606) ;  /* 0xfffffff8000c7947 */ /* 0x000fea000383ffff */
.L_x_586:
[----:B0-----:R0:W1:Y:S02]  /*24130*/  SYNCS.PHASECHK.TRANS64.TRYWAIT P0, [R7+URZ], R0 ;  /* 0x00000000070075a7 */ /* 0x001064000800017f */
[----:B-1----:R-:W-:Y:S05]  /*24140*/  @!P0 NANOSLEEP.SYNCS 0x989680 ;  /* 0x009896800000895d */ /* 0x002fea0003900000 */
[----:B------:R-:W1:Y:S02]  /*24150*/  @!P0 SYNCS.PHASECHK.TRANS64 P0, [R7+URZ], R0 ;  /* 0x00000000070085a7 */ /* 0x000e64000800007f */
[----:B-1----:R-:W-:Y:S05]  /*24160*/  @!P0 BRA `(.L_x_586) ;  /* 0xfffffffc00f08947 */ /* 0x002fea000383ffff */
[----:B------:R-:W-:Y:S05]  /*24170*/  BRA `(.L_x_607) ;  /* 0xfffffff8001c7947 */ /* 0x000fea000383ffff */
.L_x_587:
[----:B0-----:R0:W1:Y:S02]  /*24180*/  SYNCS.PHASECHK.TRANS64.TRYWAIT P0, [R7+URZ], R0 ;  /* 0x00000000070075a7 */ /* 0x001064000800017f */
[----:B-1----:R-:W-:Y:S05]  /*24190*/  @!P0 NANOSLEEP.SYNCS 0x989680 ;  /* 0x009896800000895d */ /* 0x002fea0003900000 */
[----:B------:R-:W1:Y:S02]  /*241a0*/  @!P0 SYNCS.PHASECHK.TRANS64 P0, [R7+URZ], R0 ;  /* 0x00000000070085a7 */ /* 0x000e64000800007f */
[----:B-1----:R-:W-:Y:S05]  /*241b0*/  @!P0 BRA `(.L_x_587) ;  /* 0xfffffffc00f08947 */ /* 0x002fea000383ffff */
[----:B------:R-:W-:Y:S05]  /*241c0*/  BRA `(.L_x_608) ;  /* 0xfffffff8002c7947 */ /* 0x000fea000383ffff */
.L_x_588:
[----:B0-----:R0:W1:Y:S02]  /*241d0*/  SYNCS.PHASECHK.TRANS64.TRYWAIT P0, [R7+URZ], R0 ;  /* 0x00000000070075a7 */ /* 0x001064000800017f */
[----:B-1----:R-:W-:Y:S05]  /*241e0*/  @!P0 NANOSLEEP.SYNCS 0x989680 ;  /* 0x009896800000895d */ /* 0x002fea0003900000 */
[----:B------:R-:W1:Y:S02]  /*241f0*/  @!P0 SYNCS.PHASECHK.TRANS64 P0, [R7+URZ], R0 ;  /* 0x00000000070085a7 */ /* 0x000e64000800007f */
[----:B-1----:R-:W-:Y:S05]  /*24200*/  @!P0 BRA `(.L_x_588) ;  /* 0xfffffffc00f08947 */ /* 0x002fea000383ffff */
[----:B------:R-:W-:Y:S05]  /*24210*/  BRA `(.L_x_609) ;  /* 0xfffffff8003c7947 */ /* 0x000fea000383ffff */
.L_x_610:
[----:B------:R-:W-:-:S00]  /*24220*/  BRA `(.L_x_610) ;  /* 0xfffffffc00fc7947 */ /* 0x000fc0000383ffff */
[----:B------:R-:W-:-:S00]  /*24230*/  NOP ;  /* 0x0000000000007918 */ /* 0x000fc00000000000 */
        /* <DEDUP_REMOVED lines=12> */
.L_x_611:


//--------------------- .nv.shared._ZN7cutlass13device_kernelINS_4gemm6kernel13GemmUniversalIN4cute5tupleIJiiiiEEENS1_10collective13CollectiveMmaINS1_37MainloopSm90TmaGmmaWarpSpecializedFP8ILi14ENS5_IJNS4_1CILi1EEENSA_ILi2EEESB_EEENS1_35KernelTmaWarpSpecializedCooperativeEEENS5_IJNSA_ILi256EEESG_NSA_ILi32EEEEEENS_12float_e4m3_tENS5_IJlSB_lEEESJ_SK_NS4_8TiledMMAINS4_8MMA_AtomIJNS4_4SM904GMMA31MMA_64x256x32_F32E4M3E4M3_SS_TNILNSO_7ScaleInE1ELSQ_1EEEEEENS4_6LayoutINS5_IJSC_SB_SB_EEENS5_IJSB_NSA_ILi0EEESV_EEEEENS5_IJNS4_10UnderscoreESY_SY_EEEEENS4_23SM90_TMA_LOAD_MULTICASTENS4_14ComposedLayoutINS4_7SwizzleILi1ELi4ELi3EEENS4_18smem_ptr_flag_bitsILi8EEENST_INS5_IJNSA_ILi8EEESH_EEENS5_IJSH_SB_EEEEEEEvNS4_8identityENS4_13SM90_TMA_LOADES1B_vS1C_EENS_8epilogue10collective6detail29Sm90TmaWarpSpecializedAdapterINS1G_15DefaultEpilogueISJ_SK_SK_NS1F_6thread17LinearCombinationISJ_Li1EffLNS1K_9ScaleType4KindE0ELNS_15FloatRoundStyleE2ESJ_EENS1_15EpilogueDefaultEEEEEvvEEEEvNT_6ParamsE --------------------------
	.section	.nv.shared._ZN7cutlass13device_kernelINS_4gemm6kernel13GemmUniversalIN4cute5tupleIJiiiiEEENS1_10collective13CollectiveMmaINS1_37MainloopSm90TmaGmmaWarpSpecializedFP8ILi14ENS5_IJNS4_1CILi1EEENSA_ILi2EEESB_EEENS1_35KernelTmaWarpSpecializedCooperativeEEENS5_IJNSA_ILi256EEESG_NSA_ILi32EEEEEENS_12float_e4m3_tENS5_IJlSB_lEEESJ_SK_NS4_8TiledMMAINS4_8MMA_AtomIJNS4_4SM904GMMA31MMA_64x256x32_F32E4M3E4M3_SS_TNILNSO_7ScaleInE1ELSQ_1EEEEEENS4_6LayoutINS5_IJSC_SB_SB_EEENS5_IJSB_NSA_ILi0EEESV_EEEEENS5_IJNS4_10UnderscoreESY_SY_EEEEENS4_23SM90_TMA_LOAD_MULTICASTENS4_14ComposedLayoutINS4_7SwizzleILi1ELi4ELi3EEENS4_18smem_ptr_flag_bitsILi8EEENST_INS5_IJNSA_ILi8EEESH_EEENS5_IJSH_SB_EEEEEEEvNS4_8identityENS4_13SM90_TMA_LOADES1B_vS1C_EENS_8epilogue10collective6detail29Sm90TmaWarpSpecializedAdapterINS1G_15DefaultEpilogueISJ_SK_SK_NS1F_6thread17LinearCombinationISJ_Li1EffLNS1K_9ScaleType4KindE0ELNS_15FloatRoundStyleE2ESJ_EENS1_15EpilogueDefaultEEEEEvvEEEEvNT_6ParamsE,"aw",@nobits
	.sectionflags	@""
	.align	16
	.zero		1024


//--------------------- .nv.shared.reserved.0     --------------------------
	.section	.nv.shared.reserved.0,"aw",@nobits
	.weak		__nv_reservedSMEM_offset_0_alias
	.size		__nv_reservedSMEM_offset_0_alias, 0, 0
	.other		__nv_reservedSMEM_offset_0_alias,@"STO_CUDA_RESERVED_SHARED STV_DEFAULT"
__nv_reservedSMEM_offset_0_alias:
	.zero		0


//--------------------- .nv.global                --------------------------
	.section	.nv.global,"aw",@nobits
.nv.global:
	.type		_ZN39_INTERNAL_e09cbb61_4_k_cu_9cd8df49_41984cute1_E,@object
	.size		_ZN39_INTERNAL_e09cbb61_4_k_cu_9cd8df49_41984cute1_E,(_ZN39_INTERNAL_e09cbb61_4_k_cu_9cd8df49_41984cuda3std3__45__cpo6cbeginE - _ZN39_INTERNAL_e09cbb61_4_k_cu_9cd8df49_41984cute1_E)
_ZN39_INTERNAL_e09cbb61_4_k_cu_9cd8df49_41984cute1_E:
	.zero		1
	.type		_ZN39_INTERNAL_e09cbb61_4_k_cu_9cd8df49_41984cuda3std3__45__cpo6cbeginE,@object
	.size		_ZN39_INTERNAL_e09cbb61_4_k_cu_9cd8df49_41984cuda3std3__45__cpo6cbeginE,(_ZN39_INTERNAL_e09cbb61_4_k_cu_9cd8df49_41984cuda3std3__48in_placeE - _ZN39_INTERNAL_e09cbb61_4_k_cu_9cd8df49_41984cuda3std3__45__cpo6cbeginE)
_ZN39_INTERNAL_e09cbb61_4_k_cu_9cd8df49_41984cuda3std3__45__cpo6cbeginE:
	.zero		1
	.type		_ZN39_INTERNAL_e09cbb61_4_k_cu_9cd8df49_41984cuda3std3__48in_placeE,@object
	.size		_ZN39_INTERNAL_e09cbb61_4_k_cu_9cd8df49_41984cuda3std3__48in_placeE,(_ZN39_INTERNAL_e09cbb61_4_k_cu_9cd8df49_41984cuda3std6ranges3__45__cpo9iter_moveE - _ZN39_INTERNAL_e09cbb61_4_k_cu_9cd8df49_41984cuda3std3__48in_placeE)
_ZN39_INTERNAL_e09cbb61_4_k_cu_9cd8df49_41984cuda3std3__48in_placeE:
	.zero		1
	.type		_ZN39_INTERNAL_e09cbb61_4_k_cu_9cd8df49_41984cuda3std6ranges3__45__cpo9iter_moveE,@object
	.size		_ZN39_INTERNAL_e09cbb61_4_k_cu_9cd8df49_41984cuda3std6ranges3__45__cpo9iter_moveE,(_ZN39_INTERNAL_e09cbb61_4_k_cu_9cd8df49_41984cuda3std3__45__cpo5beginE - _ZN39_INTERNAL_e09cbb61_4_k_cu_9cd8df49_41984cuda3std6ranges3__45__cpo9iter_moveE)
_ZN39_INTERNAL_e09cbb61_4_k_cu_9cd8df49_41984cuda3std6ranges3__45__cpo9iter_moveE:
	.zero		1
	.type		_ZN39_INTERNAL_e09cbb61_4_k_cu_9cd8df49_41984cuda3std3__45__cpo5beginE,@object
	.size		_ZN39_INTERNAL_e09cbb61_4_k_cu_9cd8df49_41984cuda3std3__45__cpo5beginE,(_ZN39_INTERNAL_e09cbb61_4_k_cu_9cd8df49_41984cuda3std3__441_GLOBAL__N__e09cbb61_4_k_cu_9cd8df49_41986ignoreE - _ZN39_INTERNAL_e09cbb61_4_k_cu_9cd8df49_41984cuda3std3__45__cpo5beginE)
_ZN39_INTERNAL_e09cbb61_4_k_cu_9cd8df49_41984cuda3std3__45__cpo5beginE:
	.zero		1
	.type		_ZN39_INTERNAL_e09cbb61_4_k_cu_9cd8df49_41984cuda3std3__441_GLOBAL__N__e09cbb61_4_k_cu_9cd8df49_41986ignoreE,@object
	.size		_ZN39_INTERNAL_e09cbb61_4_k_cu_9cd8df49_41984cuda3std3__441_GLOBAL__N__e09cbb61_4_k_cu_9cd8df49_41986ignoreE,(_ZN39_INTERNAL_e09cbb61_4_k_cu_9cd8df49_41984cute7productE - _ZN39_INTERNAL_e09cbb61_4_k_cu_9cd8df49_41984cuda3std3__441_GLOBAL__N__e09cbb61_4_k_cu_9cd8df49_41986ignoreE)
_ZN39_INTERNAL_e09cbb61_4_k_cu_9cd8df49_41984cuda3std3__441_GLOBAL__N__e09cbb61_4_k_cu_9cd8df49_41986ignoreE:
	.zero		1
	.type		_ZN39_INTERNAL_e09cbb61_4_k_cu_9cd8df49_41984cute7productE,@object
	.size		_ZN39_INTERNAL_e09cbb61_4_k_cu_9cd8df49_41984cute7productE,(_ZN39_INTERNAL_e09cbb61_4_k_cu_9cd8df49_41984cuda3std3__45__cpo3endE - _ZN39_INTERNAL_e09cbb61_4_k_cu_9cd8df49_41984cute7productE)
_ZN39_INTERNAL_e09cbb61_4_k_cu_9cd8df49_41984cute7productE:
	.zero		1
	.type		_ZN39_INTERNAL_e09cbb61_4_k_cu_9cd8df49_41984cuda3std3__45__cpo3endE,@object
	.size		_ZN39_INTERNAL_e09cbb61_4_k_cu_9cd8df49_41984cuda3std3__45__cpo3endE,(_ZN39_INTERNAL_e09cbb61_4_k_cu_9cd8df49_41984cuda3std3__419piecewise_constructE - _ZN39_INTERNAL_e09cbb61_4_k_cu_9cd8df49_41984cuda3std3__45__cpo3endE)
_ZN39_INTERNAL_e09cbb61_4_k_cu_9cd8df49_41984cuda3std3__45__cpo3endE:
	.zero		1
	.type		_ZN39_INTERNAL_e09cbb61_4_k_cu_9cd8df49_41984cuda3std3__419piecewise_constructE,@object
	.size		_ZN39_INTERNAL_e09cbb61_4_k_cu_9cd8df49_41984cuda3std3__419piecewise_constructE,(_ZN39_INTERNAL_e09cbb61_4_k_cu_9cd8df49_41984cuda3std3__45__cpo4cendE - _ZN39_INTERNAL_e09cbb61_4_k_cu_9cd8df49_41984cuda3std3__419piecewise_constructE)
_ZN39_INTERNAL_e09cbb61_4_k_cu_9cd8df49_41984cuda3std3__419piecewise_constructE:
	.zero		1
	.type		_ZN39_INTERNAL_e09cbb61_4_k_cu_9cd8df49_41984cuda3std3__45__cpo4cendE,@object
	.size		_ZN39_INTERNAL_e09cbb61_4_k_cu_9cd8df49_41984cuda3std3__45__cpo4cendE,(_ZN39_INTERNAL_e09cbb61_4_k_cu_9cd8df49_41984cuda3std6ranges3__45__cpo4swapE - _ZN39_INTERNAL_e09cbb61_4_k_cu_9cd8df49_41984cuda3std3__45__cpo4cendE)
_ZN39_INTERNAL_e09cbb61_4_k_cu_9cd8df49_41984cuda3std3__45__cpo4cendE:
	.zero		1
	.type		_ZN39_INTERNAL_e09cbb61_4_k_cu_9cd8df49_41984cuda3std6ranges3__45__cpo4swapE,@object
	.size		_ZN39_INTERNAL_e09cbb61_4_k_cu_9cd8df49_41984cuda3std6ranges3__45__cpo4swapE,(.L_7 - _ZN39_INTERNAL_e09cbb61_4_k_cu_9cd8df49_41984cuda3std6ranges3__45__cpo4swapE)
_ZN39_INTERNAL_e09cbb61_4_k_cu_9cd8df49_41984cuda3std6ranges3__45__cpo4swapE:
	.zero		1
.L_7:


//--------------------- .nv.constant0._ZN7cutlass13device_kernelINS_4gemm6kernel13GemmUniversalIN4cute5tupleIJiiiiEEENS1_10collective13CollectiveMmaINS1_37MainloopSm90TmaGmmaWarpSpecializedFP8ILi14ENS5_IJNS4_1CILi1EEENSA_ILi2EEESB_EEENS1_35KernelTmaWarpSpecializedCooperativeEEENS5_IJNSA_ILi256EEESG_NSA_ILi32EEEEEENS_12float_e4m3_tENS5_IJlSB_lEEESJ_SK_NS4_8TiledMMAINS4_8MMA_AtomIJNS4_4SM904GMMA31MMA_64x256x32_F32E4M3E4M3_SS_TNILNSO_7ScaleInE1ELSQ_1EEEEEENS4_6LayoutINS5_IJSC_SB_SB_EEENS5_IJSB_NSA_ILi0EEESV_EEEEENS5_IJNS4_10UnderscoreESY_SY_EEEEENS4_23SM90_TMA_LOAD_MULTICASTENS4_14ComposedLayoutINS4_7SwizzleILi1ELi4ELi3EEENS4_18smem_ptr_flag_bitsILi8EEENST_INS5_IJNSA_ILi8EEESH_EEENS5_IJSH_SB_EEEEEEEvNS4_8identityENS4_13SM90_TMA_LOADES1B_vS1C_EENS_8epilogue10collective6detail29Sm90TmaWarpSpecializedAdapterINS1G_15DefaultEpilogueISJ_SK_SK_NS1F_6thread17LinearCombinationISJ_Li1EffLNS1K_9ScaleType4KindE0ELNS_15FloatRoundStyleE2ESJ_EENS1_15EpilogueDefaultEEEEEvvEEEEvNT_6ParamsE --------------------------
	.section	.nv.constant0._ZN7cutlass13device_kernelINS_4gemm6kernel13GemmUniversalIN4cute5tupleIJiiiiEEENS1_10collective13CollectiveMmaINS1_37MainloopSm90TmaGmmaWarpSpecializedFP8ILi14ENS5_IJNS4_1CILi1EEENSA_ILi2EEESB_EEENS1_35KernelTmaWarpSpecializedCooperativeEEENS5_IJNSA_ILi256EEESG_NSA_ILi32EEEEEENS_12float_e4m3_tENS5_IJlSB_lEEESJ_SK_NS4_8TiledMMAINS4_8MMA_AtomIJNS4_4SM904GMMA31MMA_64x256x32_F32E4M3E4M3_SS_TNILNSO_7ScaleInE1ELSQ_1EEEEEENS4_6LayoutINS5_IJSC_SB_SB_EEENS5_IJSB_NSA_ILi0EEESV_EEEEENS5_IJNS4_10UnderscoreESY_SY_EEEEENS4_23SM90_TMA_LOAD_MULTICASTENS4_14ComposedLayoutINS4_7SwizzleILi1ELi4ELi3EEENS4_18smem_ptr_flag_bitsILi8EEENST_INS5_IJNSA_ILi8EEESH_EEENS5_IJSH_SB_EEEEEEEvNS4_8identityENS4_13SM90_TMA_LOADES1B_vS1C_EENS_8epilogue10collective6detail29Sm90TmaWarpSpecializedAdapterINS1G_15DefaultEpilogueISJ_SK_SK_NS1F_6thread17LinearCombinationISJ_Li1EffLNS1K_9ScaleType4KindE0ELNS_15FloatRoundStyleE2ESJ_EENS1_15EpilogueDefaultEEEEEvvEEEEvNT_6ParamsE,"a",@progbits
	.sectionflags	@""
	.align	4
.nv.constant0._ZN7cutlass13device_kernelINS_4gemm6kernel13GemmUniversalIN4cute5tupleIJiiiiEEENS1_10collective13CollectiveMmaINS1_37MainloopSm90TmaGmmaWarpSpecializedFP8ILi14ENS5_IJNS4_1CILi1EEENSA_ILi2EEESB_EEENS1_35KernelTmaWarpSpecializedCooperativeEEENS5_IJNSA_ILi256EEESG_NSA_ILi32EEEEEENS_12float_e4m3_tENS5_IJlSB_lEEESJ_SK_NS4_8TiledMMAINS4_8MMA_AtomIJNS4_4SM904GMMA31MMA_64x256x32_F32E4M3E4M3_SS_TNILNSO_7ScaleInE1ELSQ_1EEEEEENS4_6LayoutINS5_IJSC_SB_SB_EEENS5_IJSB_NSA_ILi0EEESV_EEEEENS5_IJNS4_10UnderscoreESY_SY_EEEEENS4_23SM90_TMA_LOAD_MULTICASTENS4_14ComposedLayoutINS4_7SwizzleILi1ELi4ELi3EEENS4_18smem_ptr_flag_bitsILi8EEENST_INS5_IJNSA_ILi8EEESH_EEENS5_IJSH_SB_EEEEEEEvNS4_8identityENS4_13SM90_TMA_LOADES1B_vS1C_EENS_8epilogue10collective6detail29Sm90TmaWarpSpecializedAdapterINS1G_15DefaultEpilogueISJ_SK_SK_NS1F_6thread17LinearCombinationISJ_Li1EffLNS1K_9ScaleType4KindE0ELNS_15FloatRoundStyleE2ESJ_EENS1_15EpilogueDefaultEEEEEvvEEEEvNT_6ParamsE:
	.zero		1664


//--------------------- SYMBOLS --------------------------

	.type		.nv.reservedSmem.offset0,@object
	.size		.nv.reservedSmem.offset0,0x4
